//
// Generated by NVIDIA NVVM Compiler
//
// Compiler Build ID: CL-36424714
// Cuda compilation tools, release 13.0, V13.0.88
// Based on NVVM 20.0.0
//

.version 9.0
.target sm_100
.address_size 64

	// .globl	_Z16dVdM_hiddenlayerPdS_PKdS1_PKiS1_S3_
// _ZZ16dVdM_hiddenlayerPdS_PKdS1_PKiS1_S3_E6T_size has been demoted
// _ZZ16dVdM_hiddenlayerPdS_PKdS1_PKiS1_S3_E5T_max has been demoted
// _ZZ16dVdM_hiddenlayerPdS_PKdS1_PKiS1_S3_E8nNeurons_$_0 has been demoted
// _ZZ16dVdM_hiddenlayerPdS_PKdS1_PKiS1_S3_E9threshold has been demoted
// _ZZ16dVdM_hiddenlayerPdS_PKdS1_PKiS1_S3_E6decay1 has been demoted
// _ZZ16dVdM_hiddenlayerPdS_PKdS1_PKiS1_S3_E6decay2 has been demoted

.visible .entry _Z16dVdM_hiddenlayerPdS_PKdS1_PKiS1_S3_(
	.param .u64 .ptr .align 1 _Z16dVdM_hiddenlayerPdS_PKdS1_PKiS1_S3__param_0,
	.param .u64 .ptr .align 1 _Z16dVdM_hiddenlayerPdS_PKdS1_PKiS1_S3__param_1,
	.param .u64 .ptr .align 1 _Z16dVdM_hiddenlayerPdS_PKdS1_PKiS1_S3__param_2,
	.param .u64 .ptr .align 1 _Z16dVdM_hiddenlayerPdS_PKdS1_PKiS1_S3__param_3,
	.param .u64 .ptr .align 1 _Z16dVdM_hiddenlayerPdS_PKdS1_PKiS1_S3__param_4,
	.param .u64 .ptr .align 1 _Z16dVdM_hiddenlayerPdS_PKdS1_PKiS1_S3__param_5,
	.param .u64 .ptr .align 1 _Z16dVdM_hiddenlayerPdS_PKdS1_PKiS1_S3__param_6
)
{
	.reg .pred 	%p<19>;
	.reg .b32 	%r<96>;
	.reg .b64 	%rd<72>;
	.reg .b64 	%fd<274>;
	// demoted variable
	.shared .align 4 .u32 _ZZ16dVdM_hiddenlayerPdS_PKdS1_PKiS1_S3_E6T_size;
	// demoted variable
	.shared .align 4 .u32 _ZZ16dVdM_hiddenlayerPdS_PKdS1_PKiS1_S3_E5T_max;
	// demoted variable
	.shared .align 4 .u32 _ZZ16dVdM_hiddenlayerPdS_PKdS1_PKiS1_S3_E8nNeurons_$_0;
	// demoted variable
	.shared .align 8 .f64 _ZZ16dVdM_hiddenlayerPdS_PKdS1_PKiS1_S3_E9threshold;
	// demoted variable
	.shared .align 8 .f64 _ZZ16dVdM_hiddenlayerPdS_PKdS1_PKiS1_S3_E6decay1;
	// demoted variable
	.shared .align 8 .f64 _ZZ16dVdM_hiddenlayerPdS_PKdS1_PKiS1_S3_E6decay2;
	ld.param.u64 	%rd8, [_Z16dVdM_hiddenlayerPdS_PKdS1_PKiS1_S3__param_1];
	ld.param.u64 	%rd9, [_Z16dVdM_hiddenlayerPdS_PKdS1_PKiS1_S3__param_2];
	ld.param.u64 	%rd10, [_Z16dVdM_hiddenlayerPdS_PKdS1_PKiS1_S3__param_3];
	ld.param.u64 	%rd6, [_Z16dVdM_hiddenlayerPdS_PKdS1_PKiS1_S3__param_4];
	ld.param.u64 	%rd7, [_Z16dVdM_hiddenlayerPdS_PKdS1_PKiS1_S3__param_5];
	ld.param.u64 	%rd11, [_Z16dVdM_hiddenlayerPdS_PKdS1_PKiS1_S3__param_6];
	cvta.to.global.u64 	%rd1, %rd8;
	cvta.to.global.u64 	%rd2, %rd9;
	cvta.to.global.u64 	%rd3, %rd10;
	cvta.to.global.u64 	%rd4, %rd11;
	mov.u32 	%r1, %ctaid.z;
	ld.global.u32 	%r49, [%rd4+8];
	setp.ge.s32 	%p1, %r1, %r49;
	@%p1 bra 	$L__BB0_24;
	mov.u32 	%r50, %ctaid.y;
	mov.u32 	%r51, %ntid.x;
	mov.u32 	%r52, %tid.x;
	mad.lo.s32 	%r2, %r50, %r51, %r52;
	ld.global.u32 	%r3, [%rd4+4];
	setp.ge.s32 	%p2, %r2, %r3;
	@%p2 bra 	$L__BB0_24;
	mov.u32 	%r4, %ctaid.x;
	cvta.to.global.u64 	%rd12, %rd6;
	mul.wide.u32 	%rd13, %r1, 4;
	add.s64 	%rd14, %rd12, %rd13;
	ld.global.u32 	%r5, [%rd14];
	not.b32 	%r6, %r4;
	add.s32 	%r7, %r5, %r6;
	setp.gt.s32 	%p3, %r4, %r7;
	@%p3 bra 	$L__BB0_24;
	cvta.to.global.u64 	%rd15, %rd7;
	ld.global.u32 	%r53, [%rd4];
	st.shared.u32 	[_ZZ16dVdM_hiddenlayerPdS_PKdS1_PKiS1_S3_E6T_size], %r53;
	st.shared.u32 	[_ZZ16dVdM_hiddenlayerPdS_PKdS1_PKiS1_S3_E5T_max], %r5;
	st.shared.u32 	[_ZZ16dVdM_hiddenlayerPdS_PKdS1_PKiS1_S3_E8nNeurons_$_0], %r3;
	ld.global.f64 	%fd1, [%rd15];
	st.shared.f64 	[_ZZ16dVdM_hiddenlayerPdS_PKdS1_PKiS1_S3_E9threshold], %fd1;
	ld.global.f64 	%fd2, [%rd15+8];
	st.shared.f64 	[_ZZ16dVdM_hiddenlayerPdS_PKdS1_PKiS1_S3_E6decay1], %fd2;
	ld.global.f64 	%fd3, [%rd15+16];
	st.shared.f64 	[_ZZ16dVdM_hiddenlayerPdS_PKdS1_PKiS1_S3_E6decay2], %fd3;
	mad.lo.s32 	%r54, %r3, %r1, %r2;
	mul.lo.s32 	%r8, %r54, %r53;
	mul.lo.s32 	%r9, %r53, %r2;
	add.s32 	%r83, %r9, %r4;
	mul.wide.s32 	%rd16, %r83, 8;
	add.s64 	%rd17, %rd3, %rd16;
	ld.global.f64 	%fd82, [%rd17];
	add.s32 	%r11, %r8, %r4;
	mul.wide.s32 	%rd18, %r11, 8;
	add.s64 	%rd19, %rd2, %rd18;
	ld.global.f64 	%fd83, [%rd19];
	mul.f64 	%fd248, %fd82, %fd83;
	add.s32 	%r88, %r4, 1;
	setp.ge.s32 	%p4, %r88, %r5;
	mov.f64 	%fd249, %fd248;
	@%p4 bra 	$L__BB0_13;
	add.s32 	%r55, %r4, 2;
	max.u32 	%r56, %r5, %r55;
	add.s32 	%r13, %r56, %r6;
	sub.s32 	%r57, %r56, %r4;
	add.s32 	%r58, %r57, -2;
	setp.lt.u32 	%p5, %r58, 3;
	mov.f64 	%fd244, 0d3FF0000000000000;
	mov.u32 	%r89, %r4;
	mov.f64 	%fd249, %fd248;
	mov.f64 	%fd245, %fd244;
	mov.f64 	%fd246, %fd244;
	mov.f64 	%fd247, %fd244;
	@%p5 bra 	$L__BB0_8;
	and.b32  	%r59, %r13, -4;
	neg.s32 	%r84, %r59;
	mov.f64 	%fd244, 0d3FF0000000000000;
	mov.u32 	%r82, %r11;
	mov.u32 	%r89, %r4;
	mov.f64 	%fd249, %fd248;
$L__BB0_6:
	.pragma "nounroll";
	mul.f64 	%fd87, %fd245, %fd2;
	mul.f64 	%fd88, %fd244, %fd3;
	mul.wide.s32 	%rd20, %r83, 8;
	add.s64 	%rd21, %rd3, %rd20;
	ld.global.f64 	%fd89, [%rd21];
	mul.f64 	%fd90, %fd1, %fd89;
	sub.f64 	%fd91, %fd2, %fd90;
	fma.rn.f64 	%fd92, %fd246, %fd91, %fd87;
	fma.rn.f64 	%fd93, %fd247, %fd91, %fd88;
	ld.global.f64 	%fd94, [%rd21+8];
	add.s32 	%r60, %r82, 1;
	mul.wide.s32 	%rd22, %r60, 8;
	add.s64 	%rd23, %rd2, %rd22;
	ld.global.f64 	%fd95, [%rd23];
	mul.f64 	%fd96, %fd94, %fd95;
	fma.rn.f64 	%fd97, %fd96, %fd92, %fd248;
	fma.rn.f64 	%fd98, %fd96, %fd93, %fd249;
	mul.f64 	%fd99, %fd87, %fd2;
	mul.f64 	%fd100, %fd88, %fd3;
	mul.f64 	%fd101, %fd1, %fd94;
	sub.f64 	%fd102, %fd2, %fd101;
	fma.rn.f64 	%fd103, %fd92, %fd102, %fd99;
	fma.rn.f64 	%fd104, %fd93, %fd102, %fd100;
	ld.global.f64 	%fd105, [%rd21+16];
	ld.global.f64 	%fd106, [%rd23+8];
	mul.f64 	%fd107, %fd105, %fd106;
	fma.rn.f64 	%fd108, %fd107, %fd103, %fd97;
	fma.rn.f64 	%fd109, %fd107, %fd104, %fd98;
	mul.f64 	%fd110, %fd99, %fd2;
	mul.f64 	%fd111, %fd100, %fd3;
	mul.f64 	%fd112, %fd1, %fd105;
	sub.f64 	%fd113, %fd2, %fd112;
	fma.rn.f64 	%fd114, %fd103, %fd113, %fd110;
	fma.rn.f64 	%fd115, %fd104, %fd113, %fd111;
	ld.global.f64 	%fd116, [%rd21+24];
	ld.global.f64 	%fd117, [%rd23+16];
	mul.f64 	%fd118, %fd116, %fd117;
	fma.rn.f64 	%fd119, %fd118, %fd114, %fd108;
	fma.rn.f64 	%fd120, %fd118, %fd115, %fd109;
	mul.f64 	%fd245, %fd110, %fd2;
	mul.f64 	%fd244, %fd111, %fd3;
	mul.f64 	%fd121, %fd1, %fd116;
	sub.f64 	%fd122, %fd2, %fd121;
	fma.rn.f64 	%fd246, %fd114, %fd122, %fd245;
	fma.rn.f64 	%fd247, %fd115, %fd122, %fd244;
	ld.global.f64 	%fd123, [%rd21+32];
	ld.global.f64 	%fd124, [%rd23+24];
	mul.f64 	%fd125, %fd123, %fd124;
	fma.rn.f64 	%fd248, %fd125, %fd246, %fd119;
	fma.rn.f64 	%fd249, %fd125, %fd247, %fd120;
	add.s32 	%r89, %r89, 4;
	add.s32 	%r84, %r84, 4;
	add.s32 	%r83, %r83, 4;
	add.s32 	%r82, %r82, 4;
	setp.ne.s32 	%p6, %r84, 0;
	@%p6 bra 	$L__BB0_6;
	add.s32 	%r88, %r89, 1;
$L__BB0_8:
	and.b32  	%r26, %r13, 3;
	setp.eq.s32 	%p7, %r26, 0;
	@%p7 bra 	$L__BB0_13;
	setp.eq.s32 	%p8, %r26, 1;
	@%p8 bra 	$L__BB0_11;
	mul.f64 	%fd127, %fd245, %fd2;
	mul.f64 	%fd128, %fd244, %fd3;
	add.s32 	%r61, %r89, %r9;
	mul.wide.s32 	%rd24, %r61, 8;
	add.s64 	%rd25, %rd3, %rd24;
	ld.global.f64 	%fd129, [%rd25];
	mul.f64 	%fd130, %fd1, %fd129;
	sub.f64 	%fd131, %fd2, %fd130;
	fma.rn.f64 	%fd132, %fd246, %fd131, %fd127;
	fma.rn.f64 	%fd133, %fd247, %fd131, %fd128;
	add.s32 	%r62, %r88, %r9;
	mul.wide.s32 	%rd26, %r62, 8;
	add.s64 	%rd27, %rd3, %rd26;
	ld.global.f64 	%fd134, [%rd27];
	add.s32 	%r63, %r88, %r8;
	mul.wide.s32 	%rd28, %r63, 8;
	add.s64 	%rd29, %rd2, %rd28;
	ld.global.f64 	%fd135, [%rd29];
	mul.f64 	%fd136, %fd134, %fd135;
	fma.rn.f64 	%fd137, %fd136, %fd132, %fd248;
	fma.rn.f64 	%fd138, %fd136, %fd133, %fd249;
	add.s32 	%r89, %r88, 1;
	mul.f64 	%fd245, %fd127, %fd2;
	mul.f64 	%fd244, %fd128, %fd3;
	mul.f64 	%fd139, %fd1, %fd134;
	sub.f64 	%fd140, %fd2, %fd139;
	fma.rn.f64 	%fd246, %fd132, %fd140, %fd245;
	fma.rn.f64 	%fd247, %fd133, %fd140, %fd244;
	cvt.s64.s32 	%rd30, %r9;
	cvt.s64.s32 	%rd31, %r88;
	add.s64 	%rd32, %rd31, %rd30;
	shl.b64 	%rd33, %rd32, 3;
	add.s64 	%rd34, %rd3, %rd33;
	ld.global.f64 	%fd141, [%rd34+8];
	ld.global.f64 	%fd142, [%rd29+8];
	mul.f64 	%fd143, %fd141, %fd142;
	fma.rn.f64 	%fd248, %fd143, %fd246, %fd137;
	fma.rn.f64 	%fd249, %fd143, %fd247, %fd138;
	add.s32 	%r88, %r88, 2;
$L__BB0_11:
	and.b32  	%r64, %r13, 1;
	setp.eq.b32 	%p9, %r64, 1;
	not.pred 	%p10, %p9;
	@%p10 bra 	$L__BB0_13;
	add.s32 	%r65, %r89, %r9;
	mul.wide.s32 	%rd35, %r65, 8;
	add.s64 	%rd36, %rd3, %rd35;
	ld.global.f64 	%fd144, [%rd36];
	mul.f64 	%fd145, %fd1, %fd144;
	sub.f64 	%fd146, %fd2, %fd145;
	mul.f64 	%fd147, %fd246, %fd146;
	fma.rn.f64 	%fd148, %fd245, %fd2, %fd147;
	mul.f64 	%fd149, %fd247, %fd146;
	fma.rn.f64 	%fd150, %fd244, %fd3, %fd149;
	add.s32 	%r66, %r88, %r9;
	mul.wide.s32 	%rd37, %r66, 8;
	add.s64 	%rd38, %rd3, %rd37;
	ld.global.f64 	%fd151, [%rd38];
	add.s32 	%r67, %r88, %r8;
	mul.wide.s32 	%rd39, %r67, 8;
	add.s64 	%rd40, %rd2, %rd39;
	ld.global.f64 	%fd152, [%rd40];
	mul.f64 	%fd153, %fd151, %fd152;
	fma.rn.f64 	%fd248, %fd153, %fd148, %fd248;
	fma.rn.f64 	%fd249, %fd153, %fd150, %fd249;
$L__BB0_13:
	ld.param.u64 	%rd70, [_Z16dVdM_hiddenlayerPdS_PKdS1_PKiS1_S3__param_0];
	cvta.to.global.u64 	%rd41, %rd70;
	mul.wide.s32 	%rd42, %r11, 8;
	add.s64 	%rd43, %rd41, %rd42;
	st.global.f64 	[%rd43], %fd248;
	add.s64 	%rd44, %rd1, %rd42;
	st.global.f64 	[%rd44], %fd249;
	setp.eq.s32 	%p11, %r4, %r7;
	@%p11 bra 	$L__BB0_24;
	add.s32 	%r68, %r7, %r9;
	mul.wide.s32 	%rd45, %r68, 8;
	add.s64 	%rd46, %rd3, %rd45;
	ld.global.f64 	%fd154, [%rd46];
	add.s32 	%r31, %r7, %r8;
	mul.wide.s32 	%rd47, %r31, 8;
	add.s64 	%rd48, %rd2, %rd47;
	ld.global.f64 	%fd155, [%rd48];
	mul.f64 	%fd272, %fd154, %fd155;
	sub.s32 	%r94, %r5, %r4;
	setp.ge.s32 	%p12, %r94, %r5;
	mov.f64 	%fd273, %fd272;
	@%p12 bra 	$L__BB0_23;
	sub.s32 	%r69, %r5, %r4;
	add.s32 	%r70, %r69, 1;
	max.s32 	%r71, %r5, %r70;
	add.s32 	%r72, %r4, %r71;
	sub.s32 	%r33, %r72, %r5;
	sub.s32 	%r73, %r5, %r72;
	setp.gt.u32 	%p13, %r73, -4;
	mov.f64 	%fd260, 0d3FF0000000000000;
	mov.f64 	%fd273, %fd272;
	mov.f64 	%fd261, %fd260;
	mov.f64 	%fd262, %fd260;
	mov.f64 	%fd263, %fd260;
	@%p13 bra 	$L__BB0_18;
	and.b32  	%r74, %r33, -4;
	neg.s32 	%r92, %r74;
	add.s32 	%r75, %r5, %r9;
	sub.s32 	%r91, %r75, %r4;
	add.s32 	%r76, %r5, %r8;
	sub.s32 	%r90, %r76, %r4;
	mov.f64 	%fd260, 0d3FF0000000000000;
	mov.f64 	%fd273, %fd272;
$L__BB0_17:
	.pragma "nounroll";
	mul.wide.s32 	%rd49, %r91, 8;
	add.s64 	%rd50, %rd3, %rd49;
	mul.wide.s32 	%rd51, %r90, 8;
	add.s64 	%rd52, %rd2, %rd51;
	mul.f64 	%fd159, %fd261, %fd2;
	mul.f64 	%fd160, %fd260, %fd3;
	ld.global.f64 	%fd161, [%rd50+-8];
	mul.f64 	%fd162, %fd1, %fd161;
	sub.f64 	%fd163, %fd2, %fd162;
	fma.rn.f64 	%fd164, %fd262, %fd163, %fd159;
	fma.rn.f64 	%fd165, %fd263, %fd163, %fd160;
	ld.global.f64 	%fd166, [%rd50];
	ld.global.f64 	%fd167, [%rd52];
	mul.f64 	%fd168, %fd166, %fd167;
	fma.rn.f64 	%fd169, %fd168, %fd164, %fd272;
	fma.rn.f64 	%fd170, %fd168, %fd165, %fd273;
	mul.f64 	%fd171, %fd159, %fd2;
	mul.f64 	%fd172, %fd160, %fd3;
	mul.f64 	%fd173, %fd1, %fd166;
	sub.f64 	%fd174, %fd2, %fd173;
	fma.rn.f64 	%fd175, %fd164, %fd174, %fd171;
	fma.rn.f64 	%fd176, %fd165, %fd174, %fd172;
	ld.global.f64 	%fd177, [%rd50+8];
	ld.global.f64 	%fd178, [%rd52+8];
	mul.f64 	%fd179, %fd177, %fd178;
	fma.rn.f64 	%fd180, %fd179, %fd175, %fd169;
	fma.rn.f64 	%fd181, %fd179, %fd176, %fd170;
	mul.f64 	%fd182, %fd171, %fd2;
	mul.f64 	%fd183, %fd172, %fd3;
	mul.f64 	%fd184, %fd1, %fd177;
	sub.f64 	%fd185, %fd2, %fd184;
	fma.rn.f64 	%fd186, %fd175, %fd185, %fd182;
	fma.rn.f64 	%fd187, %fd176, %fd185, %fd183;
	ld.global.f64 	%fd188, [%rd50+16];
	ld.global.f64 	%fd189, [%rd52+16];
	mul.f64 	%fd190, %fd188, %fd189;
	fma.rn.f64 	%fd191, %fd190, %fd186, %fd180;
	fma.rn.f64 	%fd192, %fd190, %fd187, %fd181;
	mul.f64 	%fd261, %fd182, %fd2;
	mul.f64 	%fd260, %fd183, %fd3;
	mul.f64 	%fd193, %fd1, %fd188;
	sub.f64 	%fd194, %fd2, %fd193;
	fma.rn.f64 	%fd262, %fd186, %fd194, %fd261;
	fma.rn.f64 	%fd263, %fd187, %fd194, %fd260;
	ld.global.f64 	%fd195, [%rd50+24];
	ld.global.f64 	%fd196, [%rd52+24];
	mul.f64 	%fd197, %fd195, %fd196;
	fma.rn.f64 	%fd272, %fd197, %fd262, %fd191;
	fma.rn.f64 	%fd273, %fd197, %fd263, %fd192;
	add.s32 	%r94, %r94, 4;
	add.s32 	%r92, %r92, 4;
	add.s32 	%r91, %r91, 4;
	add.s32 	%r90, %r90, 4;
	setp.ne.s32 	%p14, %r92, 0;
	@%p14 bra 	$L__BB0_17;
$L__BB0_18:
	and.b32  	%r46, %r33, 3;
	setp.eq.s32 	%p15, %r46, 0;
	@%p15 bra 	$L__BB0_23;
	setp.eq.s32 	%p16, %r46, 1;
	@%p16 bra 	$L__BB0_21;
	mul.f64 	%fd199, %fd261, %fd2;
	mul.f64 	%fd200, %fd260, %fd3;
	add.s32 	%r77, %r94, %r9;
	mul.wide.s32 	%rd53, %r77, 8;
	add.s64 	%rd54, %rd3, %rd53;
	ld.global.f64 	%fd201, [%rd54+-8];
	mul.f64 	%fd202, %fd1, %fd201;
	sub.f64 	%fd203, %fd2, %fd202;
	fma.rn.f64 	%fd204, %fd262, %fd203, %fd199;
	fma.rn.f64 	%fd205, %fd263, %fd203, %fd200;
	ld.global.f64 	%fd206, [%rd54];
	add.s32 	%r78, %r94, %r8;
	mul.wide.s32 	%rd55, %r78, 8;
	add.s64 	%rd56, %rd2, %rd55;
	ld.global.f64 	%fd207, [%rd56];
	mul.f64 	%fd208, %fd206, %fd207;
	fma.rn.f64 	%fd209, %fd208, %fd204, %fd272;
	fma.rn.f64 	%fd210, %fd208, %fd205, %fd273;
	mul.f64 	%fd261, %fd199, %fd2;
	mul.f64 	%fd260, %fd200, %fd3;
	mul.f64 	%fd211, %fd1, %fd206;
	sub.f64 	%fd212, %fd2, %fd211;
	fma.rn.f64 	%fd262, %fd204, %fd212, %fd261;
	fma.rn.f64 	%fd263, %fd205, %fd212, %fd260;
	cvt.s64.s32 	%rd57, %r9;
	cvt.s64.s32 	%rd58, %r94;
	add.s64 	%rd59, %rd58, %rd57;
	shl.b64 	%rd60, %rd59, 3;
	add.s64 	%rd61, %rd3, %rd60;
	ld.global.f64 	%fd213, [%rd61+8];
	ld.global.f64 	%fd214, [%rd56+8];
	mul.f64 	%fd215, %fd213, %fd214;
	fma.rn.f64 	%fd272, %fd215, %fd262, %fd209;
	fma.rn.f64 	%fd273, %fd215, %fd263, %fd210;
	add.s32 	%r94, %r94, 2;
$L__BB0_21:
	and.b32  	%r79, %r33, 1;
	setp.eq.b32 	%p17, %r79, 1;
	not.pred 	%p18, %p17;
	@%p18 bra 	$L__BB0_23;
	add.s32 	%r80, %r94, %r9;
	mul.wide.s32 	%rd62, %r80, 8;
	add.s64 	%rd63, %rd3, %rd62;
	ld.global.f64 	%fd216, [%rd63+-8];
	mul.f64 	%fd217, %fd1, %fd216;
	sub.f64 	%fd218, %fd2, %fd217;
	mul.f64 	%fd219, %fd262, %fd218;
	fma.rn.f64 	%fd220, %fd261, %fd2, %fd219;
	mul.f64 	%fd221, %fd263, %fd218;
	fma.rn.f64 	%fd222, %fd260, %fd3, %fd221;
	ld.global.f64 	%fd223, [%rd63];
	add.s32 	%r81, %r94, %r8;
	mul.wide.s32 	%rd64, %r81, 8;
	add.s64 	%rd65, %rd2, %rd64;
	ld.global.f64 	%fd224, [%rd65];
	mul.f64 	%fd225, %fd223, %fd224;
	fma.rn.f64 	%fd272, %fd225, %fd220, %fd272;
	fma.rn.f64 	%fd273, %fd225, %fd222, %fd273;
$L__BB0_23:
	ld.param.u64 	%rd71, [_Z16dVdM_hiddenlayerPdS_PKdS1_PKiS1_S3__param_0];
	cvta.to.global.u64 	%rd66, %rd71;
	mul.wide.s32 	%rd67, %r31, 8;
	add.s64 	%rd68, %rd66, %rd67;
	st.global.f64 	[%rd68], %fd272;
	add.s64 	%rd69, %rd1, %rd67;
	st.global.f64 	[%rd69], %fd273;
$L__BB0_24:
	ret;

}


// ===== COMPILED SASS (sm_100) =====

	.target	sm_100

	.elftype	@"ET_EXEC"


//--------------------- .note.nv.tkinfo           --------------------------
	.section	.note.nv.tkinfo,"",@"SHT_NOTE"
	.sectionflags	@"SHF_NOTE_NV_TKINFO"
	.tkinfo
        /*0018*/ 	.word	0x00000002
        /*0030*/ 	.string	""
        /*0030*/ 	.string	"ptxas"
        /*0030*/ 	.string	"Cuda compilation tools, release 13.0, V13.0.88"
        /*0030*/ 	.string	"Build cuda_13.0.r13.0/compiler.36424714_0"
        /*0030*/ 	.string	"-arch sm_100 -m 64 "



//--------------------- .note.nv.cuinfo           --------------------------
	.section	.note.nv.cuinfo,"",@"SHT_NOTE"
	.sectionflags	@"SHF_NOTE_NV_CUINFO"
        /*0018*/ 	.short	0x0002
        /*001a*/ 	.short	0x0064
        /*001c*/ 	.short	0x0082
	.zero		2


//--------------------- .nv.info                  --------------------------
	.section	.nv.info,"",@"SHT_CUDA_INFO"
	.align	4


	//----- nvinfo : EIATTR_REGCOUNT
	.align		4
        /*0000*/ 	.byte	0x04, 0x2f
        /*0002*/ 	.short	(.L_1 - .L_0)
	.align		4
.L_0:
        /*0004*/ 	.word	index@(_Z16dVdM_hiddenlayerPdS_PKdS1_PKiS1_S3_)
        /*0008*/ 	.word	0x00000028


	//----- nvinfo : EIATTR_FRAME_SIZE
	.align		4
.L_1:
        /*000c*/ 	.byte	0x04, 0x11
        /*000e*/ 	.short	(.L_3 - .L_2)
	.align		4
.L_2:
        /*0010*/ 	.word	index@(_Z16dVdM_hiddenlayerPdS_PKdS1_PKiS1_S3_)
        /*0014*/ 	.word	0x00000000


	//----- nvinfo : EIATTR_MIN_STACK_SIZE
	.align		4
.L_3:
        /*0018*/ 	.byte	0x04, 0x12
        /*001a*/ 	.short	(.L_5 - .L_4)
	.align		4
.L_4:
        /*001c*/ 	.word	index@(_Z16dVdM_hiddenlayerPdS_PKdS1_PKiS1_S3_)
        /*0020*/ 	.word	0x00000000
.L_5:


//--------------------- .nv.compat                --------------------------
	.section	.nv.compat,"",@"SHT_CUDA_COMPAT_INFO"
	.align	4
        /*0000*/ 	.byte	0x02, 0x09, 0x00, 0x00, 0x02, 0x02, 0x01, 0x00, 0x02, 0x05, 0x05, 0x00, 0x03, 0x07, 0x01, 0x01
        /*0010*/ 	.byte	0x02, 0x03, 0x00, 0x00, 0x02, 0x06, 0x01, 0x00, 0x04, 0x0b, 0x08, 0x00, 0x01, 0x00, 0x00, 0x00
        /*0020*/ 	.byte	0x00, 0x00, 0x00, 0x00


//--------------------- .nv.info._Z16dVdM_hiddenlayerPdS_PKdS1_PKiS1_S3_ --------------------------
	.section	.nv.info._Z16dVdM_hiddenlayerPdS_PKdS1_PKiS1_S3_,"",@"SHT_CUDA_INFO"
	.sectionflags	@""
	.align	4


	//----- nvinfo : EIATTR_CUDA_API_VERSION
	.align		4
        /*0000*/ 	.byte	0x04, 0x37
        /*0002*/ 	.short	(.L_7 - .L_6)
.L_6:
        /*0004*/ 	.word	0x00000082


	//----- nvinfo : EIATTR_KPARAM_INFO
	.align		4
.L_7:
        /*0008*/ 	.byte	0x04, 0x17
        /*000a*/ 	.short	(.L_9 - .L_8)
.L_8:
        /*000c*/ 	.word	0x00000000
        /*0010*/ 	.short	0x0006
        /*0012*/ 	.short	0x0030
        /*0014*/ 	.byte	0x00, 0xf5, 0x21, 0x00


	//----- nvinfo : EIATTR_KPARAM_INFO
	.align		4
.L_9:
        /*0018*/ 	.byte	0x04, 0x17
        /*001a*/ 	.short	(.L_11 - .L_10)
.L_10:
        /*001c*/ 	.word	0x00000000
        /*0020*/ 	.short	0x0005
        /*0022*/ 	.short	0x0028
        /*0024*/ 	.byte	0x00, 0xf5, 0x21, 0x00


	//----- nvinfo : EIATTR_KPARAM_INFO
	.align		4
.L_11:
        /*0028*/ 	.byte	0x04, 0x17
        /*002a*/ 	.short	(.L_13 - .L_12)
.L_12:
        /*002c*/ 	.word	0x00000000
        /*0030*/ 	.short	0x0004
        /*0032*/ 	.short	0x0020
        /*0034*/ 	.byte	0x00, 0xf5, 0x21, 0x00


	//----- nvinfo : EIATTR_KPARAM_INFO
	.align		4
.L_13:
        /*0038*/ 	.byte	0x04, 0x17
        /*003a*/ 	.short	(.L_15 - .L_14)
.L_14:
        /*003c*/ 	.word	0x00000000
        /*0040*/ 	.short	0x0003
        /*0042*/ 	.short	0x0018
        /*0044*/ 	.byte	0x00, 0xf5, 0x21, 0x00


	//----- nvinfo : EIATTR_KPARAM_INFO
	.align		4
.L_15:
        /*0048*/ 	.byte	0x04, 0x17
        /*004a*/ 	.short	(.L_17 - .L_16)
.L_16:
        /*004c*/ 	.word	0x00000000
        /*0050*/ 	.short	0x0002
        /*0052*/ 	.short	0x0010
        /*0054*/ 	.byte	0x00, 0xf5, 0x21, 0x00


	//----- nvinfo : EIATTR_KPARAM_INFO
	.align		4
.L_17:
        /*0058*/ 	.byte	0x04, 0x17
        /*005a*/ 	.short	(.L_19 - .L_18)
.L_18:
        /*005c*/ 	.word	0x00000000
        /*0060*/ 	.short	0x0001
        /*0062*/ 	.short	0x0008
        /*0064*/ 	.byte	0x00, 0xf5, 0x21, 0x00


	//----- nvinfo : EIATTR_KPARAM_INFO
	.align		4
.L_19:
        /*0068*/ 	.byte	0x04, 0x17
        /*006a*/ 	.short	(.L_21 - .L_20)
.L_20:
        /*006c*/ 	.word	0x00000000
        /*0070*/ 	.short	0x0000
        /*0072*/ 	.short	0x0000
        /*0074*/ 	.byte	0x00, 0xf5, 0x21, 0x00


	//----- nvinfo : EIATTR_SPARSE_MMA_MASK
	.align		4
.L_21:
        /*0078*/ 	.byte	0x03, 0x50
        /*007a*/ 	.short	0x0000


	//----- nvinfo : EIATTR_MAXREG_COUNT
	.align		4
        /*007c*/ 	.byte	0x03, 0x1b
        /*007e*/ 	.short	0x00ff


	//----- nvinfo : EIATTR_MERCURY_ISA_VERSION
	.align		4
        /*0080*/ 	.byte	0x03, 0x5f
        /*0082*/ 	.short	0x0101


	//----- nvinfo : EIATTR_VRC_CTA_INIT_COUNT
	.align		4
        /*0084*/ 	.byte	0x02, 0x4a
	.zero		1
	.zero		1


	//----- nvinfo : EIATTR_EXIT_INSTR_OFFSETS
	.align		4
        /*0088*/ 	.byte	0x04, 0x1c
        /*008a*/ 	.short	(.L_23 - .L_22)


	//   ....[0]....
.L_22:
        /*008c*/ 	.word	0x00000060


	//   ....[1]....
        /*0090*/ 	.word	0x000000d0


	//   ....[2]....
        /*0094*/ 	.word	0x00000150


	//   ....[3]....
        /*0098*/ 	.word	0x00000cd0


	//   ....[4]....
        /*009c*/ 	.word	0x000015f0


	//----- nvinfo : EIATTR_CBANK_PARAM_SIZE
	.align		4
.L_23:
        /*00a0*/ 	.byte	0x03, 0x19
        /*00a2*/ 	.short	0x0038


	//----- nvinfo : EIATTR_PARAM_CBANK
	.align		4
        /*00a4*/ 	.byte	0x04, 0x0a
        /*00a6*/ 	.short	(.L_25 - .L_24)
	.align		4
.L_24:
        /*00a8*/ 	.word	index@(.nv.constant0._Z16dVdM_hiddenlayerPdS_PKdS1_PKiS1_S3_)
        /*00ac*/ 	.short	0x0380
        /*00ae*/ 	.short	0x0038


	//----- nvinfo : EIATTR_SW_WAR
	.align		4
.L_25:
        /*00b0*/ 	.byte	0x04, 0x36
        /*00b2*/ 	.short	(.L_27 - .L_26)
.L_26:
        /*00b4*/ 	.word	0x00000008
.L_27:


//--------------------- .nv.callgraph             --------------------------
	.section	.nv.callgraph,"",@"SHT_CUDA_CALLGRAPH"
	.align	4
	.sectionentsize	8
	.align		4
        /*0000*/ 	.word	0x00000000
	.align		4
        /*0004*/ 	.word	0xffffffff
	.align		4
        /*0008*/ 	.word	0x00000000
	.align		4
        /*000c*/ 	.word	0xfffffffe
	.align		4
        /*0010*/ 	.word	0x00000000
	.align		4
        /*0014*/ 	.word	0xfffffffd
	.align		4
        /*0018*/ 	.word	0x00000000
	.align		4
        /*001c*/ 	.word	0xfffffffc


//--------------------- .text._Z16dVdM_hiddenlayerPdS_PKdS1_PKiS1_S3_ --------------------------
	.section	.text._Z16dVdM_hiddenlayerPdS_PKdS1_PKiS1_S3_,"ax",@progbits
	.align	128
        .global         _Z16dVdM_hiddenlayerPdS_PKdS1_PKiS1_S3_
        .type           _Z16dVdM_hiddenlayerPdS_PKdS1_PKiS1_S3_,@function
        .size           _Z16dVdM_hiddenlayerPdS_PKdS1_PKiS1_S3_,(.L_x_9 - _Z16dVdM_hiddenlayerPdS_PKdS1_PKiS1_S3_)
        .other          _Z16dVdM_hiddenlayerPdS_PKdS1_PKiS1_S3_,@"STO_CUDA_ENTRY STV_DEFAULT"
_Z16dVdM_hiddenlayerPdS_PKdS1_PKiS1_S3_:
.text._Z16dVdM_hiddenlayerPdS_PKdS1_PKiS1_S3_:
[----:B------:R-:W-:Y:S08]  /*0000*/  LDC R1, c[0x0][0x37c] ;  /* 0x0000df00ff017b82 */ /* 0x000ff00000000800 */
[----:B------:R-:W0:Y:S01]  /*0010*/  LDC.64 R12, c[0x0][0x3b0] ;  /* 0x0000ec00ff0c7b82 */ /* 0x000e220000000a00 */
[----:B------:R-:W0:Y:S02]  /*0020*/  LDCU.64 UR12, c[0x0][0x358] ;  /* 0x00006b00ff0c77ac */ /* 0x000e240008000a00 */
[----:B0-----:R-:W2:Y:S01]  /*0030*/  LDG.E R0, desc[UR12][R12.64+0x8] ;  /* 0x0000080c0c007981 */ /* 0x001ea2000c1e1900 */
[----:B------:R-:W2:Y:S02]  /*0040*/  S2R R19, SR_CTAID.Z ;  /* 0x0000000000137919 */ /* 0x000ea40000002700 */
[----:B--2---:R-:W-:-:S13]  /*0050*/  ISETP.GE.AND P0, PT, R19, R0, PT ;  /* 0x000000001300720c */ /* 0x004fda0003f06270 */
[----:B------:R-:W-:Y:S05]  /*0060*/  @P0 EXIT ;  /* 0x000000000000094d */ /* 0x000fea0003800000 */
[----:B------:R-:W2:Y:S01]  /*0070*/  LDG.E R5, desc[UR12][R12.64+0x4] ;  /* 0x0000040c0c057981 */ /* 0x000ea2000c1e1900 */
[----:B------:R-:W0:Y:S01]  /*0080*/  S2UR UR4, SR_CTAID.Y ;  /* 0x00000000000479c3 */ /* 0x000e220000002600 */
[----:B------:R-:W0:Y:S07]  /*0090*/  S2R R3, SR_TID.X ;  /* 0x0000000000037919 */ /* 0x000e2e0000002100 */
[----:B------:R-:W0:Y:S02]  /*00a0*/  LDC R0, c[0x0][0x360] ;  /* 0x0000d800ff007b82 */ /* 0x000e240000000800 */
[----:B0-----:R-:W-:-:S05]  /*00b0*/  IMAD R0, R0, UR4, R3 ;  /* 0x0000000400007c24 */ /* 0x001fca000f8e0203 */
[----:B--2---:R-:W-:-:S13]  /*00c0*/  ISETP.GE.AND P0, PT, R0, R5, PT ;  /* 0x000000050000720c */ /* 0x004fda0003f06270 */
[----:B------:R-:W-:Y:S05]  /*00d0*/  @P0 EXIT ;  /* 0x000000000000094d */ /* 0x000fea0003800000 */
[----:B------:R-:W0:Y:S02]  /*00e0*/  LDC.64 R2, c[0x0][0x3a0] ;  /* 0x0000e800ff027b82 */ /* 0x000e240000000a00 */
[----:B0-----:R-:W-:-:S05]  /*00f0*/  IMAD.WIDE.U32 R2, R19, 0x4, R2 ;  /* 0x0000000413027825 */ /* 0x001fca00078e0002 */
[----:B------:R-:W2:Y:S01]  /*0100*/  LDG.E R23, desc[UR12][R2.64] ;  /* 0x0000000c02177981 */ /* 0x000ea2000c1e1900 */
[----:B------:R-:W0:Y:S02]  /*0110*/  S2R R32, SR_CTAID.X ;  /* 0x0000000000207919 */ /* 0x000e240000002500 */
[----:B0-----:R-:W-:-:S05]  /*0120*/  LOP3.LUT R4, RZ, R32, RZ, 0x33, !PT ;  /* 0x00000020ff047212 */ /* 0x001fca00078e33ff */
[----:B--2---:R-:W-:-:S05]  /*0130*/  IMAD.IADD R7, R23, 0x1, R4 ;  /* 0x0000000117077824 */ /* 0x004fca00078e0204 */
[----:B------:R-:W-:-:S13]  /*0140*/  ISETP.GT.AND P0, PT, R32, R7, PT ;  /* 0x000000072000720c */ /* 0x000fda0003f04270 */
[----:B------:R-:W-:Y:S05]  /*0150*/  @P0 EXIT ;  /* 0x000000000000094d */ /* 0x000fea0003800000 */
[----:B------:R-:W2:Y:S01]  /*0160*/  LDG.E R22, desc[UR12][R12.64] ;  /* 0x0000000c0c167981 */ /* 0x000ea2000c1e1900 */
[----:B------:R-:W0:Y:S08]  /*0170*/  LDC.64 R16, c[0x0][0x3a8] ;  /* 0x0000ea00ff107b82 */ /* 0x000e300000000a00 */
[----:B------:R-:W1:Y:S08]  /*0180*/  LDC.64 R8, c[0x0][0x398] ;  /* 0x0000e600ff087b82 */ /* 0x000e700000000a00 */
[----:B------:R-:W3:Y:S01]  /*0190*/  LDC.64 R10, c[0x0][0x390] ;  /* 0x0000e400ff0a7b82 */ /* 0x000ee20000000a00 */
[----:B0-----:R-:W4:Y:S04]  /*01a0*/  LDG.E.64 R6, desc[UR12][R16.64+0x8] ;  /* 0x0000080c10067981 */ /* 0x001f28000c1e1b00 */
[----:B------:R-:W5:Y:S01]  /*01b0*/  LDG.E.64 R14, desc[UR12][R16.64+0x10] ;  /* 0x0000100c100e7981 */ /* 0x000f62000c1e1b00 */
[----:B------:R-:W-:-:S03]  /*01c0*/  IMAD R3, R5, R19, R0 ;  /* 0x0000001305037224 */ /* 0x000fc600078e0200 */
[----:B------:R-:W5:Y:S01]  /*01d0*/  LDG.E.64 R12, desc[UR12][R16.64] ;  /* 0x0000000c100c7981 */ /* 0x000f62000c1e1b00 */
[----:B--2---:R-:W-:Y:S02]  /*01e0*/  IMAD R2, R0, R22, RZ ;  /* 0x0000001600027224 */ /* 0x004fe400078e02ff */
[----:B------:R-:W-:Y:S02]  /*01f0*/  IMAD R0, R22, R3, RZ ;  /* 0x0000000316007224 */ /* 0x000fe400078e02ff */
[----:B------:R-:W-:-:S03]  /*0200*/  IMAD.IADD R3, R2, 0x1, R32 ;  /* 0x0000000102037824 */ /* 0x000fc600078e0220 */
[----:B------:R-:W-:Y:S01]  /*0210*/  IADD3 R33, PT, PT, R0, R32, RZ ;  /* 0x0000002000217210 */ /* 0x000fe20007ffe0ff */
[----:B-1----:R-:W-:-:S04]  /*0220*/  IMAD.WIDE R18, R3, 0x8, R8 ;  /* 0x0000000803127825 */ /* 0x002fc800078e0208 */
[----:B---3--:R-:W-:Y:S02]  /*0230*/  IMAD.WIDE R20, R33, 0x8, R10 ;  /* 0x0000000821147825 */ /* 0x008fe400078e020a */
[----:B------:R-:W2:Y:S04]  /*0240*/  LDG.E.64 R18, desc[UR12][R18.64] ;  /* 0x0000000c12127981 */ /* 0x000ea8000c1e1b00 */
[----:B------:R-:W2:Y:S01]  /*0250*/  LDG.E.64 R20, desc[UR12][R20.64] ;  /* 0x0000000c14147981 */ /* 0x000ea2000c1e1b00 */
[----:B------:R-:W0:Y:S08]  /*0260*/  S2UR UR5, SR_CgaCtaId ;  /* 0x00000000000579c3 */ /* 0x000e300000008800 */
[----:B------:R-:W1:Y:S01]  /*0270*/  S2UR UR6, SR_CTAID.X ;  /* 0x00000000000679c3 */ /* 0x000e620000002500 */
[----:B----4-:R-:W-:-:S02]  /*0280*/  R2UR UR8, R6 ;  /* 0x00000000060872ca */ /* 0x010fc400000e0000 */
[----:B------:R-:W-:Y:S02]  /*0290*/  R2UR UR9, R7 ;  /* 0x00000000070972ca */ /* 0x000fe400000e0000 */
[----:B-----5:R-:W-:Y:S02]  /*02a0*/  R2UR UR10, R14 ;  /* 0x000000000e0a72ca */ /* 0x020fe400000e0000 */
[----:B------:R-:W-:Y:S01]  /*02b0*/  R2UR UR11, R15 ;  /* 0x000000000f0b72ca */ /* 0x000fe200000e0000 */
[----:B------:R-:W-:Y:S02]  /*02c0*/  UMOV UR4, 0x400 ;  /* 0x0000040000047882 */ /* 0x000fe40000000000 */
[----:B0-----:R-:W-:-:S04]  /*02d0*/  ULEA UR4, UR5, UR4, 0x18 ;  /* 0x0000000405047291 */ /* 0x001fc8000f8ec0ff */
[----:B------:R-:W-:-:S04]  /*02e0*/  IMAD.U32 R14, RZ, RZ, UR8 ;  /* 0x00000008ff0e7e24 */ /* 0x000fc8000f8e00ff */
[----:B------:R-:W-:Y:S01]  /*02f0*/  MOV R6, UR10 ;  /* 0x0000000a00067c02 */ /* 0x000fe20008000f00 */
[----:B------:R-:W-:Y:S02]  /*0300*/  IMAD.U32 R15, RZ, RZ, UR9 ;  /* 0x00000009ff0f7e24 */ /* 0x000fe4000f8e00ff */
[----:B------:R-:W-:Y:S01]  /*0310*/  IMAD.U32 R7, RZ, RZ, UR11 ;  /* 0x0000000bff077e24 */ /* 0x000fe2000f8e00ff */
[----:B------:R0:W-:Y:S04]  /*0320*/  STS [UR4+0x8], R5 ;  /* 0x00000805ff007988 */ /* 0x0001e80008000804 */
[----:B------:R0:W-:Y:S04]  /*0330*/  STS.64 [UR4], R22 ;  /* 0x00000016ff007988 */ /* 0x0001e80008000a04 */
[----:B------:R0:W-:Y:S04]  /*0340*/  STS.128 [UR4+0x10], R12 ;  /* 0x0000100cff007988 */ /* 0x0001e80008000c04 */
[----:B------:R0:W-:Y:S01]  /*0350*/  STS.64 [UR4+0x20], R6 ;  /* 0x00002006ff007988 */ /* 0x0001e20008000a04 */
[----:B-1----:R-:W-:-:S06]  /*0360*/  UIADD3 UR4, UPT, UPT, UR6, 0x1, URZ ;  /* 0x0000000106047890 */ /* 0x002fcc000fffe0ff */
[----:B------:R-:W-:Y:S01]  /*0370*/  ISETP.LE.AND P0, PT, R23, UR4, PT ;  /* 0x0000000417007c0c */ /* 0x000fe2000bf03270 */
[----:B--2---:R-:W-:-:S10]  /*0380*/  DMUL R28, R18, R20 ;  /* 0x00000014121c7228 */ /* 0x004fd40000000000 */
[----:B------:R-:W-:Y:S01]  /*0390*/  IMAD.MOV.U32 R36, RZ, RZ, R28 ;  /* 0x000000ffff247224 */ /* 0x000fe200078e001c */
[----:B------:R-:W-:Y:S01]  /*03a0*/  MOV R37, R29 ;  /* 0x0000001d00257202 */ /* 0x000fe20000000f00 */
[----:B0-----:R-:W-:Y:S06]  /*03b0*/  @P0 BRA `(.L_x_0) ;  /* 0x00000008001c0947 */ /* 0x001fec0003800000 */
[----:B------:R-:W-:Y:S01]  /*03c0*/  VIADDMNMX.U32 R5, R32, 0x2, R23, !PT ;  /* 0x0000000220057846 */ /* 0x000fe20007800017 */
[----:B------:R-:W0:Y:S01]  /*03d0*/  S2UR UR5, SR_CTAID.X ;  /* 0x00000000000579c3 */ /* 0x000e220000002500 */
[----:B------:R-:W-:Y:S01]  /*03e0*/  IMAD.MOV.U32 R26, RZ, RZ, 0x0 ;  /* 0x00000000ff1a7424 */ /* 0x000fe200078e00ff */
[----:B------:R-:W-:Y:S01]  /*03f0*/  MOV R27, 0x3ff00000 ;  /* 0x3ff00000001b7802 */ /* 0x000fe20000000f00 */
[----:B------:R-:W-:Y:S01]  /*0400*/  IMAD.MOV.U32 R36, RZ, RZ, R28 ;  /* 0x000000ffff247224 */ /* 0x000fe200078e001c */
[----:B------:R-:W-:Y:S01]  /*0410*/  IADD3 R6, PT, PT, R5, -0x2, -R32 ;  /* 0xfffffffe05067810 */ /* 0x000fe20007ffe820 */
[----:B------:R-:W-:Y:S01]  /*0420*/  IMAD.IADD R4, R4, 0x1, R5 ;  /* 0x0000000104047824 */ /* 0x000fe200078e0205 */
[----:B------:R-:W-:Y:S01]  /*0430*/  MOV R20, 0x0 ;  /* 0x0000000000147802 */ /* 0x000fe20000000f00 */
[----:B------:R-:W-:Y:S01]  /*0440*/  IMAD.MOV.U32 R37, RZ, RZ, R29 ;  /* 0x000000ffff257224 */ /* 0x000fe200078e001d */
[----:B------:R-:W-:Y:S01]  /*0450*/  ISETP.GE.U32.AND P0, PT, R6, 0x3, PT ;  /* 0x000000030600780c */ /* 0x000fe20003f06070 */
[----:B------:R-:W-:Y:S01]  /*0460*/  IMAD.MOV.U32 R21, RZ, RZ, 0x3ff00000 ;  /* 0x3ff00000ff157424 */ /* 0x000fe200078e00ff */
[----:B------:R-:W-:Y:S01]  /*0470*/  MOV R31, 0x3ff00000 ;  /* 0x3ff00000001f7802 */ /* 0x000fe20000000f00 */
[----:B------:R-:W-:-:S02]  /*0480*/  IMAD.MOV.U32 R30, RZ, RZ, 0x0 ;  /* 0x00000000ff1e7424 */ /* 0x000fc400078e00ff */
[----:B------:R-:W-:Y:S02]  /*0490*/  IMAD.MOV.U32 R16, RZ, RZ, 0x0 ;  /* 0x00000000ff107424 */ /* 0x000fe400078e00ff */
[----:B------:R-:W-:-:S06]  /*04a0*/  IMAD.MOV.U32 R17, RZ, RZ, 0x3ff00000 ;  /* 0x3ff00000ff117424 */ /* 0x000fcc00078e00ff */
[----:B------:R-:W-:Y:S05]  /*04b0*/  @!P0 BRA `(.L_x_1) ;  /* 0x0000000000e88947 */ /* 0x000fea0003800000 */
[----:B------:R-:W-:Y:S01]  /*04c0*/  LOP3.LUT R4, R4, 0xfffffffc, RZ, 0xc0, !PT ;  /* 0xfffffffc04047812 */ /* 0x000fe200078ec0ff */
[----:B------:R-:W-:Y:S01]  /*04d0*/  IMAD.MOV.U32 R26, RZ, RZ, 0x0 ;  /* 0x00000000ff1a7424 */ /* 0x000fe200078e00ff */
[----:B------:R-:W-:Y:S01]  /*04e0*/  MOV R22, R3 ;  /* 0x0000000300167202 */ /* 0x000fe20000000f00 */
[----:B------:R-:W-:Y:S01]  /*04f0*/  IMAD.MOV.U32 R27, RZ, RZ, 0x3ff00000 ;  /* 0x3ff00000ff1b7424 */ /* 0x000fe200078e00ff */
[----:B------:R-:W-:Y:S01]  /*0500*/  MOV R36, R28 ;  /* 0x0000001c00247202 */ /* 0x000fe20000000f00 */
[----:B------:R-:W-:Y:S02]  /*0510*/  IMAD.MOV.U32 R37, RZ, RZ, R29 ;  /* 0x000000ffff257224 */ /* 0x000fe400078e001d */
[----:B------:R-:W-:-:S07]  /*0520*/  IMAD.MOV R3, RZ, RZ, -R4 ;  /* 0x000000ffff037224 */ /* 0x000fce00078e0a04 */
.L_x_2:
[----:B------:R-:W-:-:S05]  /*0530*/  IMAD.WIDE R4, R22, 0x8, R8 ;  /* 0x0000000816047825 */ /* 0x000fca00078e0208 */
[----:B------:R-:W2:Y:S01]  /*0540*/  LDG.E.64 R14, desc[UR12][R4.64] ;  /* 0x0000000c040e7981 */ /* 0x000ea2000c1e1b00 */
[----:B------:R-:W-:Y:S01]  /*0550*/  IADD3 R7, PT, PT, R33, 0x1, RZ ;  /* 0x0000000121077810 */ /* 0x000fe20007ffe0ff */
[----:B------:R-:W-:Y:S02]  /*0560*/  DMUL R20, R20, UR8 ;  /* 0x0000000814147c28 */ /* 0x000fe40008000000 */
[----:B------:R-:W3:Y:S01]  /*0570*/  LDG.E.64 R34, desc[UR12][R4.64+0x8] ;  /* 0x0000080c04227981 */ /* 0x000ee2000c1e1b00 */
[----:B------:R-:W-:Y:S01]  /*0580*/  DMUL R26, R26, UR10 ;  /* 0x0000000a1a1a7c28 */ /* 0x000fe20008000000 */
[----:B------:R-:W-:-:S05]  /*0590*/  IMAD.WIDE R6, R7, 0x8, R10 ;  /* 0x0000000807067825 */ /* 0x000fca00078e020a */
[----:B------:R-:W3:Y:S04]  /*05a0*/  LDG.E.64 R24, desc[UR12][R6.64] ;  /* 0x0000000c06187981 */ /* 0x000ee8000c1e1b00 */
[----:B------:R-:W4:Y:S01]  /*05b0*/  LDG.E.64 R18, desc[UR12][R6.64+0x8] ;  /* 0x0000080c06127981 */ /* 0x000f22000c1e1b00 */
[----:B--2---:R-:W-:-:S08]  /*05c0*/  DFMA R14, -R12, R14, UR8 ;  /* 0x000000080c0e7e2b */ /* 0x004fd0000800010e */
[C---:B------:R-:W-:Y:S02]  /*05d0*/  DFMA R30, R14.reuse, R30, R20 ;  /* 0x0000001e0e1e722b */ /* 0x040fe40000000014 */
[----:B------:R-:W-:Y:S01]  /*05e0*/  DFMA R14, R14, R16, R26 ;  /* 0x000000100e0e722b */ /* 0x000fe2000000001a */
[----:B------:R-:W4:Y:S01]  /*05f0*/  LDG.E.64 R16, desc[UR12][R4.64+0x10] ;  /* 0x0000100c04107981 */ /* 0x000f22000c1e1b00 */
[----:B---3--:R-:W-:Y:S02]  /*0600*/  DMUL R24, R34, R24 ;  /* 0x0000001822187228 */ /* 0x008fe40000000000 */
[----:B------:R-:W-:Y:S02]  /*0610*/  DMUL R20, R20, UR8 ;  /* 0x0000000814147c28 */ /* 0x000fe40008000000 */
[----:B------:R-:W-:Y:S02]  /*0620*/  DFMA R34, -R12, R34, UR8 ;  /* 0x000000080c227e2b */ /* 0x000fe40008000122 */
[----:B------:R-:W-:-:S02]  /*0630*/  DMUL R26, R26, UR10 ;  /* 0x0000000a1a1a7c28 */ /* 0x000fc40008000000 */
[----:B------:R-:W-:-:S04]  /*0640*/  DFMA R28, R30, R24, R28 ;  /* 0x000000181e1c722b */ /* 0x000fc8000000001c */
[-C--:B------:R-:W-:Y:S02]  /*0650*/  DFMA R30, R30, R34.reuse, R20 ;  /* 0x000000221e1e722b */ /* 0x080fe40000000014 */
[C---:B------:R-:W-:Y:S02]  /*0660*/  DFMA R34, R14.reuse, R34, R26 ;  /* 0x000000220e22722b */ /* 0x040fe4000000001a */
[----:B------:R-:W-:Y:S02]  /*0670*/  DFMA R14, R14, R24, R36 ;  /* 0x000000180e0e722b */ /* 0x000fe40000000024 */
[----:B------:R-:W-:Y:S01]  /*0680*/  DMUL R20, R20, UR8 ;  /* 0x0000000814147c28 */ /* 0x000fe20008000000 */
[----:B------:R1:W2:Y:S01]  /*0690*/  LDG.E.64 R36, desc[UR12][R4.64+0x20] ;  /* 0x0000200c04247981 */ /* 0x0002a2000c1e1b00 */
[----:B------:R-:W-:Y:S02]  /*06a0*/  DMUL R26, R26, UR10 ;  /* 0x0000000a1a1a7c28 */ /* 0x000fe40008000000 */
[----:B----4-:R-:W-:-:S02]  /*06b0*/  DMUL R18, R16, R18 ;  /* 0x0000001210127228 */ /* 0x010fc40000000000 */
[----:B------:R-:W-:-:S06]  /*06c0*/  DFMA R16, -R12, R16, UR8 ;  /* 0x000000080c107e2b */ /* 0x000fcc0008000110 */
[-C--:B------:R-:W-:Y:S02]  /*06d0*/  DFMA R28, R30, R18.reuse, R28 ;  /* 0x000000121e1c722b */ /* 0x080fe4000000001c */
[----:B------:R-:W-:Y:S02]  /*06e0*/  DFMA R14, R34, R18, R14 ;  /* 0x00000012220e722b */ /* 0x000fe4000000000e */
[-C--:B------:R-:W-:Y:S01]  /*06f0*/  DFMA R30, R30, R16.reuse, R20 ;  /* 0x000000101e1e722b */ /* 0x080fe20000000014 */
[----:B------:R-:W1:Y:S01]  /*0700*/  LDG.E.64 R18, desc[UR12][R6.64+0x10] ;  /* 0x0000100c06127981 */ /* 0x000e62000c1e1b00 */
[----:B------:R-:W-:-:S03]  /*0710*/  DFMA R34, R34, R16, R26 ;  /* 0x000000102222722b */ /* 0x000fc6000000001a */
[----:B------:R-:W1:Y:S04]  /*0720*/  LDG.E.64 R16, desc[UR12][R4.64+0x18] ;  /* 0x0000180c04107981 */ /* 0x000e68000c1e1b00 */
[----:B------:R-:W2:Y:S01]  /*0730*/  LDG.E.64 R6, desc[UR12][R6.64+0x18] ;  /* 0x0000180c06067981 */ /* 0x000ea2000c1e1b00 */
[----:B------:R-:W-:Y:S01]  /*0740*/  VIADD R3, R3, 0x4 ;  /* 0x0000000403037836 */ /* 0x000fe20000000000 */
[----:B------:R-:W-:Y:S02]  /*0750*/  DMUL R20, R20, UR8 ;  /* 0x0000000814147c28 */ /* 0x000fe40008000000 */
[----:B------:R-:W-:Y:S02]  /*0760*/  DMUL R26, R26, UR10 ;  /* 0x0000000a1a1a7c28 */ /* 0x000fe40008000000 */
[----:B------:R-:W-:Y:S01]  /*0770*/  ISETP.NE.AND P0, PT, R3, RZ, PT ;  /* 0x000000ff0300720c */ /* 0x000fe20003f05270 */
[----:B0-----:R-:W-:Y:S01]  /*0780*/  UIADD3 UR5, UPT, UPT, UR5, 0x4, URZ ;  /* 0x0000000405057890 */ /* 0x001fe2000fffe0ff */
[----:B------:R-:W-:Y:S01]  /*0790*/  VIADD R22, R22, 0x4 ;  /* 0x0000000416167836 */ /* 0x000fe20000000000 */
[----:B------:R-:W-:Y:S01]  /*07a0*/  IADD3 R33, PT, PT, R33, 0x4, RZ ;  /* 0x0000000421217810 */ /* 0x000fe20007ffe0ff */
[----:B-1----:R-:W-:-:S02]  /*07b0*/  DMUL R4, R16, R18 ;  /* 0x0000001210047228 */ /* 0x002fc40000000000 */
[----:B------:R-:W-:Y:S02]  /*07c0*/  DFMA R16, -R12, R16, UR8 ;  /* 0x000000080c107e2b */ /* 0x000fe40008000110 */
[----:B--2---:R-:W-:-:S04]  /*07d0*/  DMUL R36, R36, R6 ;  /* 0x0000000624247228 */ /* 0x004fc80000000000 */
[C---:B------:R-:W-:Y:S02]  /*07e0*/  DFMA R28, R30.reuse, R4, R28 ;  /* 0x000000041e1c722b */ /* 0x040fe4000000001c */
[-C--:B------:R-:W-:Y:S02]  /*07f0*/  DFMA R30, R30, R16.reuse, R20 ;  /* 0x000000101e1e722b */ /* 0x080fe40000000014 */
[C---:B------:R-:W-:Y:S02]  /*0800*/  DFMA R16, R34.reuse, R16, R26 ;  /* 0x000000102210722b */ /* 0x040fe4000000001a */
[----:B------:R-:W-:-:S04]  /*0810*/  DFMA R14, R34, R4, R14 ;  /* 0x00000004220e722b */ /* 0x000fc8000000000e */
[----:B------:R-:W-:-:S04]  /*0820*/  DFMA R28, R30, R36, R28 ;  /* 0x000000241e1c722b */ /* 0x000fc8000000001c */
[----:B------:R-:W-:Y:S01]  /*0830*/  DFMA R36, R16, R36, R14 ;  /* 0x000000241024722b */ /* 0x000fe2000000000e */
[----:B------:R-:W-:Y:S10]  /*0840*/  @P0 BRA `(.L_x_2) ;  /* 0xfffffffc00380947 */ /* 0x000ff4000383ffff */
[----:B------:R-:W-:-:S12]  /*0850*/  UIADD3 UR4, UPT, UPT, UR5, 0x1, URZ ;  /* 0x0000000105047890 */ /* 0x000fd8000fffe0ff */
.L_x_1:
[----:B------:R-:W-:Y:S02]  /*0860*/  LOP3.LUT R3, RZ, R32, RZ, 0x33, !PT ;  /* 0x00000020ff037212 */ /* 0x000fe400078e33ff */
[----:B------:R-:W-:-:S05]  /*0870*/  VIADDMNMX.U32 R4, R32, 0x2, R23, !PT ;  /* 0x0000000220047846 */ /* 0x000fca0007800017 */
[----:B------:R-:W-:-:S05]  /*0880*/  IMAD.IADD R3, R3, 0x1, R4 ;  /* 0x0000000103037824 */ /* 0x000fca00078e0204 */
[----:B------:R-:W-:-:S13]  /*0890*/  LOP3.LUT P0, R4, R3, 0x3, RZ, 0xc0, !PT ;  /* 0x0000000303047812 */ /* 0x000fda000780c0ff */
[----:B------:R-:W-:Y:S05]  /*08a0*/  @!P0 BRA `(.L_x_0) ;  /* 0x0000000000e08947 */ /* 0x000fea0003800000 */
[----:B------:R-:W-:Y:S02]  /*08b0*/  ISETP.NE.AND P1, PT, R4, 0x1, PT ;  /* 0x000000010400780c */ /* 0x000fe40003f25270 */
[----:B------:R-:W-:-:S04]  /*08c0*/  LOP3.LUT R3, R3, 0x1, RZ, 0xc0, !PT ;  /* 0x0000000103037812 */ /* 0x000fc800078ec0ff */
[----:B------:R-:W-:-:S07]  /*08d0*/  ISETP.NE.U32.AND P0, PT, R3, 0x1, PT ;  /* 0x000000010300780c */ /* 0x000fce0003f05070 */
[----:B------:R-:W-:Y:S06]  /*08e0*/  @!P1 BRA `(.L_x_3) ;  /* 0x00000000008c9947 */ /* 0x000fec0003800000 */
[C---:B0-----:R-:W-:Y:S01]  /*08f0*/  VIADD R7, R2.reuse, UR5 ;  /* 0x0000000502077c36 */ /* 0x041fe20008000000 */
[----:B------:R-:W0:Y:S01]  /*0900*/  LDCU.64 UR6, c[0x0][0x398] ;  /* 0x00007300ff0677ac */ /* 0x000e220008000a00 */
[C---:B------:R-:W-:Y:S02]  /*0910*/  IADD3 R19, PT, PT, R2.reuse, UR4, RZ ;  /* 0x0000000402137c10 */ /* 0x040fe4000fffe0ff */
[--C-:B------:R-:W-:Y:S01]  /*0920*/  IMAD.WIDE R6, R7, 0x8, R8.reuse ;  /* 0x0000000807067825 */ /* 0x100fe200078e0208 */
[----:B------:R-:W-:Y:S02]  /*0930*/  USHF.R.S32.HI UR5, URZ, 0x1f, UR4 ;  /* 0x0000001fff057899 */ /* 0x000fe40008011404 */
[----:B------:R-:W-:Y:S01]  /*0940*/  IADD3 R3, P1, PT, R2, UR4, RZ ;  /* 0x0000000402037c10 */ /* 0x000fe2000ff3e0ff */
[----:B------:R-:W-:Y:S02]  /*0950*/  VIADD R35, R0, UR4 ;  /* 0x0000000400237c36 */ /* 0x000fe40008000000 */
[----:B------:R-:W2:Y:S01]  /*0960*/  LDG.E.64 R6, desc[UR12][R6.64] ;  /* 0x0000000c06067981 */ /* 0x000ea2000c1e1b00 */
[----:B------:R-:W-:Y:S01]  /*0970*/  IMAD.WIDE R18, R19, 0x8, R8 ;  /* 0x0000000813127825 */ /* 0x000fe200078e0208 */
[----:B------:R-:W-:-:S03]  /*0980*/  LEA.HI.X.SX32 R4, R2, UR5, 0x1, P1 ;  /* 0x0000000502047c11 */ /* 0x000fc600088f0eff */
[----:B------:R-:W-:Y:S02]  /*0990*/  IMAD.WIDE R34, R35, 0x8, R10 ;  /* 0x0000000823227825 */ /* 0x000fe400078e020a */
[----:B------:R-:W3:Y:S01]  /*09a0*/  LDG.E.64 R18, desc[UR12][R18.64] ;  /* 0x0000000c12127981 */ /* 0x000ee2000c1e1b00 */
[----:B0-----:R-:W-:-:S03]  /*09b0*/  LEA R14, P1, R3, UR6, 0x3 ;  /* 0x00000006030e7c11 */ /* 0x001fc6000f8218ff */
[----:B------:R-:W3:Y:S01]  /*09c0*/  LDG.E.64 R24, desc[UR12][R34.64] ;  /* 0x0000000c22187981 */ /* 0x000ee2000c1e1b00 */
[----:B------:R-:W-:-:S03]  /*09d0*/  LEA.HI.X R15, R3, UR7, R4, 0x3, P1 ;  /* 0x00000007030f7c11 */ /* 0x000fc600088f1c04 */
[----:B------:R-:W4:Y:S04]  /*09e0*/  LDG.E.64 R4, desc[UR12][R34.64+0x8] ;  /* 0x0000080c22047981 */ /* 0x000f28000c1e1b00 */
[----:B------:R-:W4:Y:S01]  /*09f0*/  LDG.E.64 R14, desc[UR12][R14.64+0x8] ;  /* 0x0000080c0e0e7981 */ /* 0x000f22000c1e1b00 */
[----:B------:R-:W-:Y:S02]  /*0a00*/  DMUL R20, R20, UR8 ;  /* 0x0000000814147c28 */ /* 0x000fe40008000000 */
[----:B------:R-:W-:Y:S01]  /*0a10*/  DMUL R26, R26, UR10 ;  /* 0x0000000a1a1a7c28 */ /* 0x000fe20008000000 */
[----:B------:R-:W-:Y:S02]  /*0a20*/  UIADD3 UR5, UPT, UPT, UR4, 0x1, URZ ;  /* 0x0000000104057890 */ /* 0x000fe4000fffe0ff */
[----:B------:R-:W-:Y:S01]  /*0a30*/  UIADD3 UR4, UPT, UPT, UR4, 0x2, URZ ;  /* 0x0000000204047890 */ /* 0x000fe2000fffe0ff */
[----:B--2---:R-:W-:-:S08]  /*0a40*/  DFMA R6, -R12, R6, UR8 ;  /* 0x000000080c067e2b */ /* 0x004fd00008000106 */
[-C--:B------:R-:W-:Y:S02]  /*0a50*/  DFMA R30, R30, R6.reuse, R20 ;  /* 0x000000061e1e722b */ /* 0x080fe40000000014 */
[----:B------:R-:W-:Y:S02]  /*0a60*/  DFMA R6, R16, R6, R26 ;  /* 0x000000061006722b */ /* 0x000fe4000000001a */
[----:B---3--:R-:W-:Y:S02]  /*0a70*/  DMUL R24, R18, R24 ;  /* 0x0000001812187228 */ /* 0x008fe40000000000 */
[----:B------:R-:W-:Y:S02]  /*0a80*/  DMUL R20, R20, UR8 ;  /* 0x0000000814147c28 */ /* 0x000fe40008000000 */
[----:B------:R-:W-:Y:S02]  /*0a90*/  DFMA R16, -R12, R18, UR8 ;  /* 0x000000080c107e2b */ /* 0x000fe40008000112 */
[----:B------:R-:W-:-:S02]  /*0aa0*/  DMUL R26, R26, UR10 ;  /* 0x0000000a1a1a7c28 */ /* 0x000fc40008000000 */
[----:B------:R-:W-:Y:S02]  /*0ab0*/  DFMA R28, R30, R24, R28 ;  /* 0x000000181e1c722b */ /* 0x000fe4000000001c */
[----:B----4-:R-:W-:Y:S02]  /*0ac0*/  DMUL R4, R14, R4 ;  /* 0x000000040e047228 */ /* 0x010fe40000000000 */
[-C--:B------:R-:W-:Y:S02]  /*0ad0*/  DFMA R30, R30, R16.reuse, R20 ;  /* 0x000000101e1e722b */ /* 0x080fe40000000014 */
[C---:B------:R-:W-:Y:S02]  /*0ae0*/  DFMA R16, R6.reuse, R16, R26 ;  /* 0x000000100610722b */ /* 0x040fe4000000001a */
[----:B------:R-:W-:-:S04]  /*0af0*/  DFMA R36, R6, R24, R36 ;  /* 0x000000180624722b */ /* 0x000fc80000000024 */
[----:B------:R-:W-:-:S04]  /*0b00*/  DFMA R28, R30, R4, R28 ;  /* 0x000000041e1c722b */ /* 0x000fc8000000001c */
[----:B------:R-:W-:-:S11]  /*0b10*/  DFMA R36, R16, R4, R36 ;  /* 0x000000041024722b */ /* 0x000fd60000000024 */
.L_x_3:
[----:B0-----:R-:W-:-:S04]  /*0b20*/  @!P0 VIADD R15, R2, UR5 ;  /* 0x00000005020f8c36 */ /* 0x001fc80008000000 */
[----:B------:R-:W-:Y:S01]  /*0b30*/  @!P0 IMAD.WIDE R14, R15, 0x8, R8 ;  /* 0x000000080f0e8825 */ /* 0x000fe200078e0208 */
[----:B------:R-:W-:-:S05]  /*0b40*/  @!P0 IADD3 R5, PT, PT, R2, UR4, RZ ;  /* 0x0000000402058c10 */ /* 0x000fca000fffe0ff */
[----:B------:R-:W2:Y:S01]  /*0b50*/  @!P0 LDG.E.64 R14, desc[UR12][R14.64] ;  /* 0x0000000c0e0e8981 */ /* 0x000ea2000c1e1b00 */
[----:B------:R-:W-:Y:S02]  /*0b60*/  @!P0 VIADD R7, R0, UR4 ;  /* 0x0000000400078c36 */ /* 0x000fe40008000000 */
[----:B------:R-:W-:-:S04]  /*0b70*/  @!P0 IMAD.WIDE R4, R5, 0x8, R8 ;  /* 0x0000000805048825 */ /* 0x000fc800078e0208 */
[----:B------:R-:W-:Y:S02]  /*0b80*/  @!P0 IMAD.WIDE R6, R7, 0x8, R10 ;  /* 0x0000000807068825 */ /* 0x000fe400078e020a */
[----:B------:R-:W3:Y:S04]  /*0b90*/  @!P0 LDG.E.64 R4, desc[UR12][R4.64] ;  /* 0x0000000c04048981 */ /* 0x000ee8000c1e1b00 */
[----:B------:R-:W3:Y:S01]  /*0ba0*/  @!P0 LDG.E.64 R6, desc[UR12][R6.64] ;  /* 0x0000000c06068981 */ /* 0x000ee2000c1e1b00 */
[----:B--2---:R-:W-:-:S08]  /*0bb0*/  @!P0 DFMA R18, -R12, R14, UR8 ;  /* 0x000000080c128e2b */ /* 0x004fd0000800010e */
[C---:B------:R-:W-:Y:S02]  /*0bc0*/  @!P0 DMUL R30, R18.reuse, R30 ;  /* 0x0000001e121e8228 */ /* 0x040fe40000000000 */
[----:B------:R-:W-:Y:S02]  /*0bd0*/  @!P0 DMUL R16, R18, R16 ;  /* 0x0000001012108228 */ /* 0x000fe40000000000 */
[----:B---3--:R-:W-:-:S04]  /*0be0*/  @!P0 DMUL R18, R4, R6 ;  /* 0x0000000604128228 */ /* 0x008fc80000000000 */
[----:B------:R-:W-:Y:S02]  /*0bf0*/  @!P0 DFMA R30, R20, UR8, R30 ;  /* 0x00000008141e8c2b */ /* 0x000fe4000800001e */
[----:B------:R-:W-:-:S06]  /*0c00*/  @!P0 DFMA R16, R26, UR10, R16 ;  /* 0x0000000a1a108c2b */ /* 0x000fcc0008000010 */
[-C--:B------:R-:W-:Y:S02]  /*0c10*/  @!P0 DFMA R28, R30, R18.reuse, R28 ;  /* 0x000000121e1c822b */ /* 0x080fe4000000001c */
[----:B------:R-:W-:-:S11]  /*0c20*/  @!P0 DFMA R36, R16, R18, R36 ;  /* 0x000000121024822b */ /* 0x000fd60000000024 */
.L_x_0:
[----:B------:R-:W1:Y:S01]  /*0c30*/  LDC.64 R4, c[0x0][0x380] ;  /* 0x0000e000ff047b82 */ /* 0x000e620000000a00 */
[----:B------:R-:W-:Y:S01]  /*0c40*/  LOP3.LUT R14, RZ, R32, RZ, 0x33, !PT ;  /* 0x00000020ff0e7212 */ /* 0x000fe200078e33ff */
[----:B------:R-:W-:-:S03]  /*0c50*/  IMAD.IADD R15, R0, 0x1, R32 ;  /* 0x00000001000f7824 */ /* 0x000fc600078e0220 */
[----:B------:R-:W-:-:S03]  /*0c60*/  IADD3 R3, PT, PT, R23, R14, RZ ;  /* 0x0000000e17037210 */ /* 0x000fc60007ffe0ff */
[----:B------:R-:W2:Y:S01]  /*0c70*/  LDC.64 R6, c[0x0][0x388] ;  /* 0x0000e200ff067b82 */ /* 0x000ea20000000a00 */
[----:B------:R-:W-:Y:S01]  /*0c80*/  ISETP.NE.AND P0, PT, R32, R3, PT ;  /* 0x000000032000720c */ /* 0x000fe20003f05270 */
[----:B-1----:R-:W-:-:S05]  /*0c90*/  IMAD.WIDE R4, R15, 0x8, R4 ;  /* 0x000000080f047825 */ /* 0x002fca00078e0204 */
[----:B------:R1:W-:Y:S01]  /*0ca0*/  STG.E.64 desc[UR12][R4.64], R28 ;  /* 0x0000001c04007986 */ /* 0x0003e2000c101b0c */
[----:B--2---:R-:W-:-:S05]  /*0cb0*/  IMAD.WIDE R6, R15, 0x8, R6 ;  /* 0x000000080f067825 */ /* 0x004fca00078e0206 */
[----:B------:R1:W-:Y:S01]  /*0cc0*/  STG.E.64 desc[UR12][R6.64], R36 ;  /* 0x0000002406007986 */ /* 0x0003e2000c101b0c */
[----:B0-----:R-:W-:Y:S05]  /*0cd0*/  @!P0 EXIT ;  /* 0x000000000000894d */ /* 0x001fea0003800000 */
[C---:B-1----:R-:W-:Y:S01]  /*0ce0*/  IADD3 R5, PT, PT, R3.reuse, R2, RZ ;  /* 0x0000000203057210 */ /* 0x042fe20007ffe0ff */
[----:B------:R-:W-:-:S04]  /*0cf0*/  IMAD.IADD R3, R3, 0x1, R0 ;  /* 0x0000000103037824 */ /* 0x000fc800078e0200 */
[----:B------:R-:W-:-:S04]  /*0d00*/  IMAD.WIDE R4, R5, 0x8, R8 ;  /* 0x0000000805047825 */ /* 0x000fc800078e0208 */
[----:B------:R-:W-:Y:S02]  /*0d10*/  IMAD.WIDE R6, R3, 0x8, R10 ;  /* 0x0000000803067825 */ /* 0x000fe400078e020a */
[----:B------:R-:W2:Y:S04]  /*0d20*/  LDG.E.64 R4, desc[UR12][R4.64] ;  /* 0x0000000c04047981 */ /* 0x000ea8000c1e1b00 */
[----:B------:R-:W2:Y:S01]  /*0d30*/  LDG.E.64 R6, desc[UR12][R6.64] ;  /* 0x0000000c06067981 */ /* 0x000ea2000c1e1b00 */
[----:B------:R-:W-:-:S04]  /*0d40*/  IADD3 R14, PT, PT, R23, -R32, RZ ;  /* 0x80000020170e7210 */ /* 0x000fc80007ffe0ff */
[----:B------:R-:W-:Y:S01]  /*0d50*/  ISETP.GE.AND P0, PT, R14, R23, PT ;  /* 0x000000170e00720c */ /* 0x000fe20003f06270 */
[----:B--2---:R-:W-:-:S10]  /*0d60*/  DMUL R30, R4, R6 ;  /* 0x00000006041e7228 */ /* 0x004fd40000000000 */
[----:B------:R-:W-:Y:S01]  /*0d70*/  IMAD.MOV.U32 R18, RZ, RZ, R30 ;  /* 0x000000ffff127224 */ /* 0x000fe200078e001e */
[----:B------:R-:W-:Y:S01]  /*0d80*/  MOV R19, R31 ;  /* 0x0000001f00137202 */ /* 0x000fe20000000f00 */
[----:B------:R-:W-:Y:S06]  /*0d90*/  @P0 BRA `(.L_x_4) ;  /* 0x0000000400fc0947 */ /* 0x000fec0003800000 */
[----:B------:R-:W-:Y:S01]  /*0da0*/  VIADDMNMX R5, R14, 0x1, R23, !PT ;  /* 0x000000010e057846 */ /* 0x000fe20007800117 */
[----:B------:R-:W-:Y:S01]  /*0db0*/  IMAD.MOV.U32 R15, RZ, RZ, 0x3ff00000 ;  /* 0x3ff00000ff0f7424 */ /* 0x000fe200078e00ff */
[----:B------:R-:W-:Y:S01]  /*0dc0*/  MOV R18, R30 ;  /* 0x0000001e00127202 */ /* 0x000fe20000000f00 */
[----:B------:R-:W-:Y:S01]  /*0dd0*/  IMAD.MOV.U32 R19, RZ, RZ, R31 ;  /* 0x000000ffff137224 */ /* 0x000fe200078e001f */
[----:B------:R-:W-:Y:S01]  /*0de0*/  MOV R16, 0x0 ;  /* 0x0000000000107802 */ /* 0x000fe20000000f00 */
[----:B------:R-:W-:Y:S01]  /*0df0*/  IMAD.IADD R6, R5, 0x1, R32 ;  /* 0x0000000105067824 */ /* 0x000fe200078e0220 */
[----:B------:R-:W-:Y:S01]  /*0e00*/  MOV R20, 0x0 ;  /* 0x0000000000147802 */ /* 0x000fe20000000f00 */
[----:B------:R-:W-:Y:S01]  /*0e10*/  IMAD.MOV.U32 R17, RZ, RZ, 0x3ff00000 ;  /* 0x3ff00000ff117424 */ /* 0x000fe200078e00ff */
[----:B------:R-:W-:Y:S01]  /*0e20*/  MOV R24, 0x0 ;  /* 0x0000000000187802 */ /* 0x000fe20000000f00 */
[----:B------:R-:W-:Y:S01]  /*0e30*/  IMAD.MOV.U32 R21, RZ, RZ, 0x3ff00000 ;  /* 0x3ff00000ff157424 */ /* 0x000fe200078e00ff */
[CC--:B------:R-:W-:Y:S01]  /*0e40*/  IADD3 R4, PT, PT, R23.reuse, -R6.reuse, RZ ;  /* 0x8000000617047210 */ /* 0x0c0fe20007ffe0ff */
[----:B------:R-:W-:Y:S01]  /*0e50*/  IMAD.MOV.U32 R25, RZ, RZ, 0x3ff00000 ;  /* 0x3ff00000ff197424 */ /* 0x000fe200078e00ff */
[----:B------:R-:W-:-:S02]  /*0e60*/  IADD3 R7, PT, PT, -R23, R6, RZ ;  /* 0x0000000617077210 */ /* 0x000fc40007ffe1ff */
[----:B------:R-:W-:Y:S01]  /*0e70*/  ISETP.GT.U32.AND P0, PT, R4, -0x4, PT ;  /* 0xfffffffc0400780c */ /* 0x000fe20003f04070 */
[----:B------:R-:W-:Y:S01]  /*0e80*/  IMAD.MOV.U32 R4, RZ, RZ, R14 ;  /* 0x000000ffff047224 */ /* 0x000fe200078e000e */
[----:B------:R-:W-:-:S11]  /*0e90*/  MOV R14, 0x0 ;  /* 0x00000000000e7802 */ /* 0x000fd60000000f00 */
[----:B------:R-:W-:Y:S05]  /*0ea0*/  @P0 BRA `(.L_x_5) ;  /* 0x0000000000e40947 */ /* 0x000fea0003800000 */
[----:B------:R-:W-:Y:S01]  /*0eb0*/  LOP3.LUT R6, R7, 0xfffffffc, RZ, 0xc0, !PT ;  /* 0xfffffffc07067812 */ /* 0x000fe200078ec0ff */
[----:B------:R-:W-:Y:S01]  /*0ec0*/  HFMA2 R15, -RZ, RZ, 1.984375, 0 ;  /* 0x3ff00000ff0f7431 */ /* 0x000fe200000001ff */
[CC--:B------:R-:W-:Y:S01]  /*0ed0*/  IADD3 R5, PT, PT, -R32.reuse, R23.reuse, R2 ;  /* 0x0000001720057210 */ /* 0x0c0fe20007ffe102 */
[----:B------:R-:W-:Y:S01]  /*0ee0*/  IMAD.MOV.U32 R14, RZ, RZ, 0x0 ;  /* 0x00000000ff0e7424 */ /* 0x000fe200078e00ff */
[----:B------:R-:W-:Y:S01]  /*0ef0*/  IADD3 R32, PT, PT, -R32, R23, R0 ;  /* 0x0000001720207210 */ /* 0x000fe20007ffe100 */
[----:B------:R-:W-:Y:S01]  /*0f00*/  IMAD.MOV.U32 R18, RZ, RZ, R30 ;  /* 0x000000ffff127224 */ /* 0x000fe200078e001e */
[----:B------:R-:W-:Y:S01]  /*0f10*/  MOV R19, R31 ;  /* 0x0000001f00137202 */ /* 0x000fe20000000f00 */
[----:B------:R-:W-:-:S07]  /*0f20*/  IMAD.MOV R6, RZ, RZ, -R6 ;  /* 0x000000ffff067224 */ /* 0x000fce00078e0a06 */
.L_x_6:
[----:B------:R-:W-:-:S05]  /*0f30*/  IMAD.WIDE R26, R5, 0x8, R8 ;  /* 0x00000008051a7825 */ /* 0x000fca00078e0208 */
[----:B------:R-:W2:Y:S01]  /*0f40*/  LDG.E.64 R36, desc[UR12][R26.64+-0x8] ;  /* 0xfffff80c1a247981 */ /* 0x000ea2000c1e1b00 */
[----:B------:R-:W-:-:S03]  /*0f50*/  IMAD.WIDE R28, R32, 0x8, R10 ;  /* 0x00000008201c7825 */ /* 0x000fc600078e020a */
[----:B------:R-:W3:Y:S04]  /*0f60*/  LDG.E.64 R34, desc[UR12][R26.64] ;  /* 0x0000000c1a227981 */ /* 0x000ee8000c1e1b00 */
[----:B------:R-:W3:Y:S01]  /*0f70*/  LDG.E.64 R22, desc[UR12][R28.64] ;  /* 0x0000000c1c167981 */ /* 0x000ee2000c1e1b00 */
[----:B------:R-:W-:Y:S02]  /*0f80*/  DMUL R16, R16, UR8 ;  /* 0x0000000810107c28 */ /* 0x000fe40008000000 */
[----:B------:R-:W-:Y:S02]  /*0f90*/  DMUL R14, R14, UR10 ;  /* 0x0000000a0e0e7c28 */ /* 0x000fe40008000000 */
[----:B--2---:R-:W-:Y:S02]  /*0fa0*/  DFMA R36, -R12, R36, UR8 ;  /* 0x000000080c247e2b */ /* 0x004fe40008000124 */
[----:B---3--:R-:W-:-:S06]  /*0fb0*/  DMUL R22, R34, R22 ;  /* 0x0000001622167228 */ /* 0x008fcc0000000000 */
[C---:B------:R-:W-:Y:S02]  /*0fc0*/  DFMA R20, R36.reuse, R20, R16 ;  /* 0x000000142414722b */ /* 0x040fe40000000010 */
[----:B------:R-:W-:Y:S02]  /*0fd0*/  DFMA R24, R36, R24, R14 ;  /* 0x000000182418722b */ /* 0x000fe4000000000e */
[----:B------:R-:W-:Y:S02]  /*0fe0*/  DFMA R34, -R12, R34, UR8 ;  /* 0x000000080c227e2b */ /* 0x000fe40008000122 */
[----:B------:R-:W-:Y:S02]  /*0ff0*/  DMUL R16, R16, UR8 ;  /* 0x0000000810107c28 */ /* 0x000fe40008000000 */
[----:B------:R-:W-:Y:S02]  /*1000*/  DMUL R14, R14, UR10 ;  /* 0x0000000a0e0e7c28 */ /* 0x000fe40008000000 */
[----:B------:R-:W-:-:S02]  /*1010*/  DFMA R30, R20, R22, R30 ;  /* 0x00000016141e722b */ /* 0x000fc4000000001e */
[----:B------:R-:W-:Y:S02]  /*1020*/  DFMA R18, R24, R22, R18 ;  /* 0x000000161812722b */ /* 0x000fe40000000012 */
[-C--:B------:R-:W-:Y:S01]  /*1030*/  DFMA R20, R20, R34.reuse, R16 ;  /* 0x000000221414722b */ /* 0x080fe20000000010 */
[----:B------:R-:W2:Y:S01]  /*1040*/  LDG.E.64 R22, desc[UR12][R26.64+0x8] ;  /* 0x0000080c1a167981 */ /* 0x000ea2000c1e1b00 */
[----:B------:R-:W-:-:S03]  /*1050*/  DFMA R24, R24, R34, R14 ;  /* 0x000000221818722b */ /* 0x000fc6000000000e */
[----:B------:R-:W2:Y:S01]  /*1060*/  LDG.E.64 R34, desc[UR12][R28.64+0x8] ;  /* 0x0000080c1c227981 */ /* 0x000ea2000c1e1b00 */
[----:B------:R-:W-:Y:S02]  /*1070*/  DMUL R16, R16, UR8 ;  /* 0x0000000810107c28 */ /* 0x000fe40008000000 */
[----:B------:R-:W-:Y:S02]  /*1080*/  DMUL R14, R14, UR10 ;  /* 0x0000000a0e0e7c28 */ /* 0x000fe40008000000 */
[----:B--2---:R-:W-:Y:S02]  /*1090*/  DMUL R34, R22, R34 ;  /* 0x0000002216227228 */ /* 0x004fe40000000000 */
[----:B------:R-:W-:-:S06]  /*10a0*/  DFMA R22, -R12, R22, UR8 ;  /* 0x000000080c167e2b */ /* 0x000fcc0008000116 */
[C---:B------:R-:W-:Y:S02]  /*10b0*/  DFMA R30, R20.reuse, R34, R30 ;  /* 0x00000022141e722b */ /* 0x040fe4000000001e */
[----:B------:R-:W-:Y:S02]  /*10c0*/  DFMA R20, R20, R22, R16 ;  /* 0x000000161414722b */ /* 0x000fe40000000010 */
[C---:B------:R-:W-:Y:S02]  /*10d0*/  DFMA R18, R24.reuse, R34, R18 ;  /* 0x000000221812722b */ /* 0x040fe40000000012 */
[----:B------:R-:W-:Y:S01]  /*10e0*/  DFMA R22, R24, R22, R14 ;  /* 0x000000161816722b */ /* 0x000fe2000000000e */
[----:B------:R-:W2:Y:S04]  /*10f0*/  LDG.E.64 R34, desc[UR12][R28.64+0x10] ;  /* 0x0000100c1c227981 */ /* 0x000ea8000c1e1b00 */
[----:B------:R-:W2:Y:S04]  /*1100*/  LDG.E.64 R24, desc[UR12][R26.64+0x10] ;  /* 0x0000100c1a187981 */ /* 0x000ea8000c1e1b00 */
[----:B------:R-:W3:Y:S04]  /*1110*/  LDG.E.64 R28, desc[UR12][R28.64+0x18] ;  /* 0x0000180c1c1c7981 */ /* 0x000ee8000c1e1b00 */
[----:B------:R-:W3:Y:S01]  /*1120*/  LDG.E.64 R26, desc[UR12][R26.64+0x18] ;  /* 0x0000180c1a1a7981 */ /* 0x000ee2000c1e1b00 */
[----:B------:R-:W-:Y:S01]  /*1130*/  DMUL R16, R16, UR8 ;  /* 0x0000000810107c28 */ /* 0x000fe20008000000 */
[----:B------:R-:W-:Y:S01]  /*1140*/  IADD3 R6, PT, PT, R6, 0x4, RZ ;  /* 0x0000000406067810 */ /* 0x000fe20007ffe0ff */
[----:B------:R-:W-:-:S03]  /*1150*/  DMUL R14, R14, UR10 ;  /* 0x0000000a0e0e7c28 */ /* 0x000fc60008000000 */
[----:B------:R-:W-:Y:S01]  /*1160*/  ISETP.NE.AND P0, PT, R6, RZ, PT ;  /* 0x000000ff0600720c */ /* 0x000fe20003f05270 */
[----:B------:R-:W-:Y:S01]  /*1170*/  VIADD R4, R4, 0x4 ;  /* 0x0000000404047836 */ /* 0x000fe20000000000 */
[----:B------:R-:W-:Y:S01]  /*1180*/  IADD3 R5, PT, PT, R5, 0x4, RZ ;  /* 0x0000000405057810 */ /* 0x000fe20007ffe0ff */
[----:B------:R-:W-:Y:S01]  /*1190*/  VIADD R32, R32, 0x4 ;  /* 0x0000000420207836 */ /* 0x000fe20000000000 */
[----:B--2---:R-:W-:Y:S02]  /*11a0*/  DMUL R34, R24, R34 ;  /* 0x0000002218227228 */ /* 0x004fe40000000000 */
[----:B------:R-:W-:-:S06]  /*11b0*/  DFMA R24, -R12, R24, UR8 ;  /* 0x000000080c187e2b */ /* 0x000fcc0008000118 */
[C---:B------:R-:W-:Y:S02]  /*11c0*/  DFMA R30, R20.reuse, R34, R30 ;  /* 0x00000022141e722b */ /* 0x040fe4000000001e */
[----:B------:R-:W-:Y:S02]  /*11d0*/  DFMA R20, R20, R24, R16 ;  /* 0x000000181414722b */ /* 0x000fe40000000010 */
[----:B------:R-:W-:Y:S02]  /*11e0*/  DFMA R18, R22, R34, R18 ;  /* 0x000000221612722b */ /* 0x000fe40000000012 */
[----:B---3--:R-:W-:Y:S02]  /*11f0*/  DMUL R26, R26, R28 ;  /* 0x0000001c1a1a7228 */ /* 0x008fe40000000000 */
[----:B------:R-:W-:-:S06]  /*1200*/  DFMA R24, R22, R24, R14 ;  /* 0x000000181618722b */ /* 0x000fcc000000000e */
[-C--:B------:R-:W-:Y:S02]  /*1210*/  DFMA R30, R20, R26.reuse, R30 ;  /* 0x0000001a141e722b */ /* 0x080fe4000000001e */
[----:B------:R-:W-:Y:S01]  /*1220*/  DFMA R18, R24, R26, R18 ;  /* 0x0000001a1812722b */ /* 0x000fe20000000012 */
[----:B------:R-:W-:Y:S10]  /*1230*/  @P0 BRA `(.L_x_6) ;  /* 0xfffffffc003c0947 */ /* 0x000ff4000383ffff */
.L_x_5:
[----:B------:R-:W-:-:S13]  /*1240*/  LOP3.LUT P0, R5, R7, 0x3, RZ, 0xc0, !PT ;  /* 0x0000000307057812 */ /* 0x000fda000780c0ff */
[----:B------:R-:W-:Y:S05]  /*1250*/  @!P0 BRA `(.L_x_4) ;  /* 0x0000000000cc8947 */ /* 0x000fea0003800000 */
[----:B------:R-:W-:Y:S02]  /*1260*/  ISETP.NE.AND P1, PT, R5, 0x1, PT ;  /* 0x000000010500780c */ /* 0x000fe40003f25270 */
[----:B------:R-:W-:-:S04]  /*1270*/  LOP3.LUT R7, R7, 0x1, RZ, 0xc0, !PT ;  /* 0x0000000107077812 */ /* 0x000fc800078ec0ff */
[----:B------:R-:W-:-:S07]  /*1280*/  ISETP.NE.U32.AND P0, PT, R7, 0x1, PT ;  /* 0x000000010700780c */ /* 0x000fce0003f05070 */
[----:B------:R-:W-:Y:S06]  /*1290*/  @!P1 BRA `(.L_x_7) ;  /* 0x0000000000809947 */ /* 0x000fec0003800000 */
[CC--:B------:R-:W-:Y:S01]  /*12a0*/  IADD3 R37, PT, PT, R2.reuse, R4.reuse, RZ ;  /* 0x0000000402257210 */ /* 0x0c0fe20007ffe0ff */
[----:B------:R-:W0:Y:S01]  /*12b0*/  LDCU.64 UR4, c[0x0][0x398] ;  /* 0x00007300ff0477ac */ /* 0x000e220008000a00 */
[----:B------:R-:W-:Y:S02]  /*12c0*/  SHF.R.S32.HI R5, RZ, 0x1f, R4 ;  /* 0x0000001fff057819 */ /* 0x000fe40000011404 */
[----:B------:R-:W-:Y:S01]  /*12d0*/  IADD3 R6, P1, PT, R2, R4, RZ ;  /* 0x0000000402067210 */ /* 0x000fe20007f3e0ff */
[----:B------:R-:W-:-:S04]  /*12e0*/  IMAD.WIDE R36, R37, 0x8, R8 ;  /* 0x0000000825247825 */ /* 0x000fc800078e0208 */
[----:B------:R-:W-:Y:S01]  /*12f0*/  IMAD.IADD R35, R0, 0x1, R4 ;  /* 0x0000000100237824 */ /* 0x000fe200078e0204 */
[----:B------:R-:W2:Y:S01]  /*1300*/  LDG.E.64 R22, desc[UR12][R36.64+-0x8] ;  /* 0xfffff80c24167981 */ /* 0x000ea2000c1e1b00 */
[----:B------:R-:W-:Y:S02]  /*1310*/  LEA.HI.X.SX32 R5, R2, R5, 0x1, P1 ;  /* 0x0000000502057211 */ /* 0x000fe400008f0eff */
[----:B------:R-:W-:Y:S01]  /*1320*/  IMAD.WIDE R34, R35, 0x8, R10 ;  /* 0x0000000823227825 */ /* 0x000fe200078e020a */
[----:B------:R-:W3:Y:S04]  /*1330*/  LDG.E.64 R28, desc[UR12][R36.64] ;  /* 0x0000000c241c7981 */ /* 0x000ee8000c1e1b00 */
[----:B------:R-:W3:Y:S01]  /*1340*/  LDG.E.64 R32, desc[UR12][R34.64] ;  /* 0x0000000c22207981 */ /* 0x000ee2000c1e1b00 */
[----:B0-----:R-:W-:-:S04]  /*1350*/  LEA R26, P1, R6, UR4, 0x3 ;  /* 0x00000004061a7c11 */ /* 0x001fc8000f8218ff */
[----:B------:R-:W-:Y:S02]  /*1360*/  LEA.HI.X R27, R6, UR5, R5, 0x3, P1 ;  /* 0x00000005061b7c11 */ /* 0x000fe400088f1c05 */
[----:B------:R-:W4:Y:S04]  /*1370*/  LDG.E.64 R6, desc[UR12][R34.64+0x8] ;  /* 0x0000080c22067981 */ /* 0x000f28000c1e1b00 */
[----:B------:R-:W4:Y:S01]  /*1380*/  LDG.E.64 R26, desc[UR12][R26.64+0x8] ;  /* 0x0000080c1a1a7981 */ /* 0x000f22000c1e1b00 */
[----:B------:R-:W-:Y:S02]  /*1390*/  DMUL R16, R16, UR8 ;  /* 0x0000000810107c28 */ /* 0x000fe40008000000 */
[----:B------:R-:W-:Y:S01]  /*13a0*/  DMUL R14, R14, UR10 ;  /* 0x0000000a0e0e7c28 */ /* 0x000fe20008000000 */
[----:B------:R-:W-:Y:S01]  /*13b0*/  IADD3 R4, PT, PT, R4, 0x2, RZ ;  /* 0x0000000204047810 */ /* 0x000fe20007ffe0ff */
        /* <DEDUP_REMOVED lines=14> */
.L_x_7:
[----:B------:R-:W-:-:S04]  /*14a0*/  @!P0 IMAD.IADD R5, R2, 0x1, R4 ;  /* 0x0000000102058824 */ /* 0x000fc800078e0204 */
[----:B------:R-:W-:-:S05]  /*14b0*/  @!P0 IMAD.WIDE R8, R5, 0x8, R8 ;  /* 0x0000000805088825 */ /* 0x000fca00078e0208 */
[----:B------:R-:W2:Y:S01]  /*14c0*/  @!P0 LDG.E.64 R6, desc[UR12][R8.64+-0x8] ;  /* 0xfffff80c08068981 */ /* 0x000ea2000c1e1b00 */
[----:B------:R-:W-:-:S05]  /*14d0*/  @!P0 IADD3 R5, PT, PT, R0, R4, RZ ;  /* 0x0000000400058210 */ /* 0x000fca0007ffe0ff */
        /* <DEDUP_REMOVED lines=11> */
.L_x_4:
[----:B------:R-:W0:Y:S08]  /*1590*/  LDC.64 R4, c[0x0][0x380] ;  /* 0x0000e000ff047b82 */ /* 0x000e300000000a00 */
[----:B------:R-:W1:Y:S01]  /*15a0*/  LDC.64 R6, c[0x0][0x388] ;  /* 0x0000e200ff067b82 */ /* 0x000e620000000a00 */
[----:B0-----:R-:W-:-:S05]  /*15b0*/  IMAD.WIDE R4, R3, 0x8, R4 ;  /* 0x0000000803047825 */ /* 0x001fca00078e0204 */
[----:B------:R-:W-:Y:S01]  /*15c0*/  STG.E.64 desc[UR12][R4.64], R30 ;  /* 0x0000001e04007986 */ /* 0x000fe2000c101b0c */
[----:B-1----:R-:W-:-:S05]  /*15d0*/  IMAD.WIDE R2, R3, 0x8, R6 ;  /* 0x0000000803027825 */ /* 0x002fca00078e0206 */
[----:B------:R-:W-:Y:S01]  /*15e0*/  STG.E.64 desc[UR12][R2.64], R18 ;  /* 0x0000001202007986 */ /* 0x000fe2000c101b0c */
[----:B------:R-:W-:Y:S05]  /*15f0*/  EXIT ;  /* 0x000000000000794d */ /* 0x000fea0003800000 */
.L_x_8:
[----:B------:R-:W-:-:S00]  /*1600*/  BRA `(.L_x_8) ;  /* 0xfffffffc00fc7947 */ /* 0x000fc0000383ffff */
[----:B------:R-:W-:-:S00]  /*1610*/  NOP ;  /* 0x0000000000007918 */ /* 0x000fc00000000000 */
        /* <DEDUP_REMOVED lines=14> */
.L_x_9:


//--------------------- .nv.shared._Z16dVdM_hiddenlayerPdS_PKdS1_PKiS1_S3_ --------------------------
	.section	.nv.shared._Z16dVdM_hiddenlayerPdS_PKdS1_PKiS1_S3_,"aw",@nobits
	.sectionflags	@""
	.align	8
.nv.shared._Z16dVdM_hiddenlayerPdS_PKdS1_PKiS1_S3_:
	.zero		1064


//--------------------- .nv.shared.reserved.0     --------------------------
	.section	.nv.shared.reserved.0,"aw",@nobits
	.weak		__nv_reservedSMEM_offset_0_alias
	.size		__nv_reservedSMEM_offset_0_alias, 0, 64
	.other		__nv_reservedSMEM_offset_0_alias,@"STO_CUDA_RESERVED_SHARED STV_DEFAULT"
__nv_reservedSMEM_offset_0_alias:
	.zero		0
	.zero		64


//--------------------- .nv.constant0._Z16dVdM_hiddenlayerPdS_PKdS1_PKiS1_S3_ --------------------------
	.section	.nv.constant0._Z16dVdM_hiddenlayerPdS_PKdS1_PKiS1_S3_,"a",@progbits
	.sectionflags	@""
	.align	4
.nv.constant0._Z16dVdM_hiddenlayerPdS_PKdS1_PKiS1_S3_:
	.zero		952


//--------------------- SYMBOLS --------------------------

	.type		.nv.reservedSmem.offset0,@object
	.size		.nv.reservedSmem.offset0,0x4
	.type		.nv.reservedSmem.cap,@object
	.size		.nv.reservedSmem.cap,0x4
